// auto-generated by cutlass_sweep.gemm — config: {"arch": "sm_90", "cluster_m": 1, "cluster_n": 1, "dtype": "fp32", "dtype_b": "fp32", "layout": "nt", "stages": 3, "tile_k": 64, "tile_m": 128, "tile_n": 256}
#include "cutlass/cutlass.h"
#include "cutlass/gemm/collective/collective_builder.hpp"
#include "cutlass/gemm/device/gemm_universal_adapter.h"
#include "cutlass/gemm/kernel/gemm_universal.hpp"
#include "cutlass/epilogue/collective/collective_builder.hpp"

using ElemA = float;
using ElemB = float;
using ElemCD = float;
using Acc  = float;
using TileShape    = cute::Shape<cute::_128, cute::_256, cute::_64>;
using ClusterShape = cute::Shape<cute::_1, cute::_1, cute::_1>;

using CollectiveEpilogue = typename cutlass::epilogue::collective::CollectiveBuilder<
    cutlass::arch::Sm90, cutlass::arch::OpClassTensorOp,
    TileShape, ClusterShape,
    cutlass::epilogue::collective::EpilogueTileAuto,
    Acc, Acc,
    ElemCD, cutlass::layout::RowMajor, 128 / cutlass::sizeof_bits<ElemCD>::value,
    ElemCD, cutlass::layout::RowMajor, 128 / cutlass::sizeof_bits<ElemCD>::value,
    cutlass::epilogue::collective::EpilogueScheduleAuto
  >::CollectiveOp;

using CollectiveMainloop = typename cutlass::gemm::collective::CollectiveBuilder<
    cutlass::arch::Sm90, cutlass::arch::OpClassTensorOp,
    ElemA, cutlass::layout::RowMajor, 128 / cutlass::sizeof_bits<ElemA>::value,
    ElemB, cutlass::layout::ColumnMajor, 128 / cutlass::sizeof_bits<ElemB>::value,
    Acc,
    TileShape, ClusterShape,
    cutlass::gemm::collective::StageCount<3>,
    cutlass::gemm::collective::KernelScheduleAuto
  >::CollectiveOp;

using GemmKernel = cutlass::gemm::kernel::GemmUniversal<
    cute::Shape<int,int,int,int>,
    CollectiveMainloop,
    CollectiveEpilogue
>;
using Gemm = cutlass::gemm::device::GemmUniversalAdapter<GemmKernel>;

// Force the device kernel symbol into the cubin without needing a host main.
auto* _anchor = &cutlass::device_kernel<GemmKernel>;


// ===== COMPILED SASS (sm_90a) =====

	.target	sm_90a

	.elftype	@"ET_EXEC"


//--------------------- .note.nv.tkinfo           --------------------------
	.section	.note.nv.tkinfo,"",@"SHT_NOTE"
	.sectionflags	@"SHF_NOTE_NV_TKINFO"
	.tkinfo
        /*0018*/ 	.word	0x00000002
        /*0030*/ 	.string	""
        /*0030*/ 	.string	"ptxas"
        /*0030*/ 	.string	"Cuda compilation tools, release 13.0, V13.0.88"
        /*0030*/ 	.string	"Build cuda_13.0.r13.0/compiler.36424714_0"
        /*0030*/ 	.string	"-arch sm_90a -m 64 "



//--------------------- .note.nv.cuinfo           --------------------------
	.section	.note.nv.cuinfo,"",@"SHT_NOTE"
	.sectionflags	@"SHF_NOTE_NV_CUINFO"
        /*0018*/ 	.short	0x0002
        /*001a*/ 	.short	0x005a
        /*001c*/ 	.short	0x0082
	.zero		2


//--------------------- .nv.info                  --------------------------
	.section	.nv.info,"",@"SHT_CUDA_INFO"
	.align	4


	//----- nvinfo : EIATTR_REGCOUNT
	.align		4
        /*0000*/ 	.byte	0x04, 0x2f
        /*0002*/ 	.short	(.L_15 - .L_14)
	.align		4
.L_14:
        /*0004*/ 	.word	index@(_ZN7cutlass13device_kernelINS_4gemm6kernel13GemmUniversalIN4cute5tupleIJiiiiEEENS1_10collective13CollectiveMmaINS1_34MainloopSm90TmaGmmaWarpSpecializedILi3ENS5_IJNS4_1CILi1EEESB_SB_EEENS1_35KernelTmaWarpSpecializedCooperativeEEENS5_IJNSA_ILi128EEENSA_ILi256EEENSA_ILi64EEEEEEfNS5_IJlSB_lEEEfSJ_NS4_8TiledMMAINS4_8MMA_AtomIJNS4_4SM904GMMA30MMA_64x256x8_F32TF32TF32_SS_TNILNSN_7ScaleInE1ELSP_1EEEEEENS4_6LayoutINS5_IJNSA_ILi2EEESB_SB_EEENS5_IJSB_NSA_ILi0EEESV_EEEEENS5_IJNS4_10UnderscoreESY_SY_EEEEENS4_13SM90_TMA_LOADENS4_14ComposedLayoutINS4_7SwizzleILi3ELi4ELi3EEENS4_18smem_ptr_flag_bitsILi32EEENSS_INS5_IJNSA_ILi8EEENSA_ILi32EEEEEENS5_IJS18_SB_EEEEEEEvNS4_8identityES11_S1C_vS1D_EENS_8epilogue10collective6detail29Sm90TmaWarpSpecializedAdapterINS1G_15DefaultEpilogueIfSJ_SJ_NS1F_6thread17LinearCombinationIfLi1EffLNS1K_9ScaleType4KindE0ELNS_15FloatRoundStyleE2EfEENS1_15EpilogueDefaultEEEEEvvEEEEvNT_6ParamsE)
        /*0008*/ 	.word	0x000000a8


	//----- nvinfo : EIATTR_FRAME_SIZE
	.align		4
.L_15:
        /*000c*/ 	.byte	0x04, 0x11
        /*000e*/ 	.short	(.L_17 - .L_16)
	.align		4
.L_16:
        /*0010*/ 	.word	index@(_ZN7cutlass13device_kernelINS_4gemm6kernel13GemmUniversalIN4cute5tupleIJiiiiEEENS1_10collective13CollectiveMmaINS1_34MainloopSm90TmaGmmaWarpSpecializedILi3ENS5_IJNS4_1CILi1EEESB_SB_EEENS1_35KernelTmaWarpSpecializedCooperativeEEENS5_IJNSA_ILi128EEENSA_ILi256EEENSA_ILi64EEEEEEfNS5_IJlSB_lEEEfSJ_NS4_8TiledMMAINS4_8MMA_AtomIJNS4_4SM904GMMA30MMA_64x256x8_F32TF32TF32_SS_TNILNSN_7ScaleInE1ELSP_1EEEEEENS4_6LayoutINS5_IJNSA_ILi2EEESB_SB_EEENS5_IJSB_NSA_ILi0EEESV_EEEEENS5_IJNS4_10UnderscoreESY_SY_EEEEENS4_13SM90_TMA_LOADENS4_14ComposedLayoutINS4_7SwizzleILi3ELi4ELi3EEENS4_18smem_ptr_flag_bitsILi32EEENSS_INS5_IJNSA_ILi8EEENSA_ILi32EEEEEENS5_IJS18_SB_EEEEEEEvNS4_8identityES11_S1C_vS1D_EENS_8epilogue10collective6detail29Sm90TmaWarpSpecializedAdapterINS1G_15DefaultEpilogueIfSJ_SJ_NS1F_6thread17LinearCombinationIfLi1EffLNS1K_9ScaleType4KindE0ELNS_15FloatRoundStyleE2EfEENS1_15EpilogueDefaultEEEEEvvEEEEvNT_6ParamsE)
        /*0014*/ 	.word	0x00000000


	//----- nvinfo : EIATTR_MIN_STACK_SIZE
	.align		4
.L_17:
        /*0018*/ 	.byte	0x04, 0x12
        /*001a*/ 	.short	(.L_19 - .L_18)
	.align		4
.L_18:
        /*001c*/ 	.word	index@(_ZN7cutlass13device_kernelINS_4gemm6kernel13GemmUniversalIN4cute5tupleIJiiiiEEENS1_10collective13CollectiveMmaINS1_34MainloopSm90TmaGmmaWarpSpecializedILi3ENS5_IJNS4_1CILi1EEESB_SB_EEENS1_35KernelTmaWarpSpecializedCooperativeEEENS5_IJNSA_ILi128EEENSA_ILi256EEENSA_ILi64EEEEEEfNS5_IJlSB_lEEEfSJ_NS4_8TiledMMAINS4_8MMA_AtomIJNS4_4SM904GMMA30MMA_64x256x8_F32TF32TF32_SS_TNILNSN_7ScaleInE1ELSP_1EEEEEENS4_6LayoutINS5_IJNSA_ILi2EEESB_SB_EEENS5_IJSB_NSA_ILi0EEESV_EEEEENS5_IJNS4_10UnderscoreESY_SY_EEEEENS4_13SM90_TMA_LOADENS4_14ComposedLayoutINS4_7SwizzleILi3ELi4ELi3EEENS4_18smem_ptr_flag_bitsILi32EEENSS_INS5_IJNSA_ILi8EEENSA_ILi32EEEEEENS5_IJS18_SB_EEEEEEEvNS4_8identityES11_S1C_vS1D_EENS_8epilogue10collective6detail29Sm90TmaWarpSpecializedAdapterINS1G_15DefaultEpilogueIfSJ_SJ_NS1F_6thread17LinearCombinationIfLi1EffLNS1K_9ScaleType4KindE0ELNS_15FloatRoundStyleE2EfEENS1_15EpilogueDefaultEEEEEvvEEEEvNT_6ParamsE)
        /*0020*/ 	.word	0x00000000
.L_19:


//--------------------- .nv.compat                --------------------------
	.section	.nv.compat,"",@"SHT_CUDA_COMPAT_INFO"
	.align	4
        /*0000*/ 	.byte	0x02, 0x09, 0x01, 0x00, 0x02, 0x02, 0x04, 0x00, 0x02, 0x05, 0x05, 0x00, 0x03, 0x07, 0x01, 0x01
        /*0010*/ 	.byte	0x02, 0x03, 0x01, 0x00, 0x02, 0x06, 0x01, 0x00, 0x04, 0x0b, 0x08, 0x00, 0x00, 0x00, 0x00, 0x00
        /*0020*/ 	.byte	0x00, 0x00, 0x00, 0x00


//--------------------- .nv.info._ZN7cutlass13device_kernelINS_4gemm6kernel13GemmUniversalIN4cute5tupleIJiiiiEEENS1_10collective13CollectiveMmaINS1_34MainloopSm90TmaGmmaWarpSpecializedILi3ENS5_IJNS4_1CILi1EEESB_SB_EEENS1_35KernelTmaWarpSpecializedCooperativeEEENS5_IJNSA_ILi128EEENSA_ILi256EEENSA_ILi64EEEEEEfNS5_IJlSB_lEEEfSJ_NS4_8TiledMMAINS4_8MMA_AtomIJNS4_4SM904GMMA30MMA_64x256x8_F32TF32TF32_SS_TNILNSN_7ScaleInE1ELSP_1EEEEEENS4_6LayoutINS5_IJNSA_ILi2EEESB_SB_EEENS5_IJSB_NSA_ILi0EEESV_EEEEENS5_IJNS4_10UnderscoreESY_SY_EEEEENS4_13SM90_TMA_LOADENS4_14ComposedLayoutINS4_7SwizzleILi3ELi4ELi3EEENS4_18smem_ptr_flag_bitsILi32EEENSS_INS5_IJNSA_ILi8EEENSA_ILi32EEEEEENS5_IJS18_SB_EEEEEEEvNS4_8identityES11_S1C_vS1D_EENS_8epilogue10collective6detail29Sm90TmaWarpSpecializedAdapterINS1G_15DefaultEpilogueIfSJ_SJ_NS1F_6thread17LinearCombinationIfLi1EffLNS1K_9ScaleType4KindE0ELNS_15FloatRoundStyleE2EfEENS1_15EpilogueDefaultEEEEEvvEEEEvNT_6ParamsE --------------------------
	.section	.nv.info._ZN7cutlass13device_kernelINS_4gemm6kernel13GemmUniversalIN4cute5tupleIJiiiiEEENS1_10collective13CollectiveMmaINS1_34MainloopSm90TmaGmmaWarpSpecializedILi3ENS5_IJNS4_1CILi1EEESB_SB_EEENS1_35KernelTmaWarpSpecializedCooperativeEEENS5_IJNSA_ILi128EEENSA_ILi256EEENSA_ILi64EEEEEEfNS5_IJlSB_lEEEfSJ_NS4_8TiledMMAINS4_8MMA_AtomIJNS4_4SM904GMMA30MMA_64x256x8_F32TF32TF32_SS_TNILNSN_7ScaleInE1ELSP_1EEEEEENS4_6LayoutINS5_IJNSA_ILi2EEESB_SB_EEENS5_IJSB_NSA_ILi0EEESV_EEEEENS5_IJNS4_10UnderscoreESY_SY_EEEEENS4_13SM90_TMA_LOADENS4_14ComposedLayoutINS4_7SwizzleILi3ELi4ELi3EEENS4_18smem_ptr_flag_bitsILi32EEENSS_INS5_IJNSA_ILi8EEENSA_ILi32EEEEEENS5_IJS18_SB_EEEEEEEvNS4_8identityES11_S1C_vS1D_EENS_8epilogue10collective6detail29Sm90TmaWarpSpecializedAdapterINS1G_15DefaultEpilogueIfSJ_SJ_NS1F_6thread17LinearCombinationIfLi1EffLNS1K_9ScaleType4KindE0ELNS_15FloatRoundStyleE2EfEENS1_15EpilogueDefaultEEEEEvvEEEEvNT_6ParamsE,"",@"SHT_CUDA_INFO"
	.sectionflags	@""
	.align	4


	//----- nvinfo : EIATTR_CUDA_API_VERSION
	.align		4
        /*0000*/ 	.byte	0x04, 0x37
        /*0002*/ 	.short	(.L_21 - .L_20)
.L_20:
        /*0004*/ 	.word	0x00000082


	//----- nvinfo : EIATTR_KPARAM_INFO
	.align		4
.L_21:
        /*0008*/ 	.byte	0x04, 0x17
        /*000a*/ 	.short	(.L_23 - .L_22)
.L_22:
        /*000c*/ 	.word	0x00000000
        /*0010*/ 	.short	0x0000
        /*0012*/ 	.short	0x0070
        /*0014*/ 	.byte	0x00, 0xf0, 0x01, 0x10


	//----- nvinfo : EIATTR_SPARSE_MMA_MASK
	.align		4
.L_23:
        /*0018*/ 	.byte	0x03, 0x50
        /*001a*/ 	.short	0x0000


	//----- nvinfo : EIATTR_MAXREG_COUNT
	.align		4
        /*001c*/ 	.byte	0x03, 0x1b
        /*001e*/ 	.short	0x00a8


	//----- nvinfo : EIATTR_NUM_BARRIERS
	.align		4
        /*0020*/ 	.byte	0x02, 0x4c
        /*0022*/ 	.byte	0x01
	.zero		1


	//----- nvinfo : EIATTR_EXTERNS
	.align		4
        /*0024*/ 	.byte	0x04, 0x0f
        /*0026*/ 	.short	(.L_25 - .L_24)


	//   ....[0]....
	.align		4
.L_24:
        /*0028*/ 	.word	index@(__assertfail)


	//----- nvinfo : EIATTR_MERCURY_ISA_VERSION
	.align		4
.L_25:
        /*002c*/ 	.byte	0x03, 0x5f
        /*002e*/ 	.short	0x0101


	//----- nvinfo : EIATTR_INT_WARP_WIDE_INSTR_OFFSETS
	.align		4
        /*0030*/ 	.byte	0x04, 0x31
        /*0032*/ 	.short	(.L_27 - .L_26)


	//   ....[0]....
.L_26:
        /*0034*/ 	.word	0x00000390


	//   ....[1]....
        /*0038*/ 	.word	0x000003c0


	//   ....[2]....
        /*003c*/ 	.word	0x000004a0


	//----- nvinfo : EIATTR_COOP_GROUP_MASK_REGIDS
	.align		4
.L_27:
        /*0040*/ 	.byte	0x04, 0x29
        /*0042*/ 	.short	(.L_29 - .L_28)


	//   ....[0]....
.L_28:
        /*0044*/ 	.word	0xffffffff


	//   ....[1]....
        /*0048*/ 	.word	0xffffffff


	//   ....[2]....
        /*004c*/ 	.word	0xffffffff


	//   ....[3]....
        /*0050*/ 	.word	0xffffffff


	//   ....[4]....
        /*0054*/ 	.word	0xffffffff


	//----- nvinfo : EIATTR_COOP_GROUP_INSTR_OFFSETS
	.align		4
.L_29:
        /*0058*/ 	.byte	0x04, 0x28
        /*005a*/ 	.short	(.L_31 - .L_30)


	//   ....[0]....
.L_30:
        /*005c*/ 	.word	0x00000060


	//   ....[1]....
        /*0060*/ 	.word	0x00000070


	//   ....[2]....
        /*0064*/ 	.word	0x00000130


	//   ....[3]....
        /*0068*/ 	.word	0x000002a0


	//   ....[4]....
        /*006c*/ 	.word	0x00000f50


	//----- nvinfo : EIATTR_REG_RECONFIG
	.align		4
.L_31:
        /*0070*/ 	.byte	0x01, 0x54
	.zero		2


	//----- nvinfo : EIATTR_SYSCALL_OFFSETS
	.align		4
        /*0074*/ 	.byte	0x04, 0x46
        /*0076*/ 	.short	(.L_33 - .L_32)


	//   ....[0]....
.L_32:
        /*0078*/ 	.word	0x00001110


	//----- nvinfo : EIATTR_MBARRIER_INSTR_OFFSETS
	.align		4
.L_33:
        /*007c*/ 	.byte	0x04, 0x39
        /*007e*/ 	.short	(.L_35 - .L_34)


	//   ....[0]....
.L_34:
        /*0080*/ 	.word	0x00000230
        /*0084*/ 	.word	0x000000ff
        /*0088*/ 	.word	0x00000000
        /*008c*/ 	.short	0x0100
        /*008e*/ 	.byte	0x08
	.zero		1


	//   ....[1]....
        /*0090*/ 	.word	0x00000240
        /*0094*/ 	.word	0x000000ff
        /*0098*/ 	.word	0x00000018
        /*009c*/ 	.short	0x0100
        /*009e*/ 	.byte	0x08
	.zero		1


	//   ....[2]....
        /*00a0*/ 	.word	0x00000250
        /*00a4*/ 	.word	0x000000ff
        /*00a8*/ 	.word	0x00000008
        /*00ac*/ 	.short	0x0100
        /*00ae*/ 	.byte	0x08
	.zero		1


	//   ....[3]....
        /*00b0*/ 	.word	0x00000260
        /*00b4*/ 	.word	0x000000ff
        /*00b8*/ 	.word	0x00000020
        /*00bc*/ 	.short	0x0100
        /*00be*/ 	.byte	0x08
	.zero		1


	//   ....[4]....
        /*00c0*/ 	.word	0x00000270
        /*00c4*/ 	.word	0x000000ff
        /*00c8*/ 	.word	0x00000010
        /*00cc*/ 	.short	0x0100
        /*00ce*/ 	.byte	0x08
	.zero		1


	//   ....[5]....
        /*00d0*/ 	.word	0x00000280
        /*00d4*/ 	.word	0x000000ff
        /*00d8*/ 	.word	0x00000028
        /*00dc*/ 	.short	0x0100
        /*00de*/ 	.byte	0x08
	.zero		1


	//   ....[6]....
        /*00e0*/ 	.word	0x00000510
        /*00e4*/ 	.word	0x000000ff
        /*00e8*/ 	.word	0x00000040
        /*00ec*/ 	.short	0x0100
        /*00ee*/ 	.byte	0x06
	.zero		1


	//   ....[7]....
        /*00f0*/ 	.word	0x00000570
        /*00f4*/ 	.word	0x000000ff
        /*00f8*/ 	.word	0x00000048
        /*00fc*/ 	.short	0x0100
        /*00fe*/ 	.byte	0x06
	.zero		1


	//   ....[8]....
        /*0100*/ 	.word	0x00001190
        /*0104*/ 	.word	0x00000003
        /*0108*/ 	.word	0x00000000
        /*010c*/ 	.short	0x010a
        /*010e*/ 	.byte	0x3f
	.zero		1


	//   ....[9]....
        /*0110*/ 	.word	0x000011d0
        /*0114*/ 	.word	0x00000003
        /*0118*/ 	.word	0x00000000
        /*011c*/ 	.short	0x010a
        /*011e*/ 	.byte	0x3f
	.zero		1


	//   ....[10]....
        /*0120*/ 	.word	0x000017a0
        /*0124*/ 	.word	0x000000ff
        /*0128*/ 	.word	0x00000000
        /*012c*/ 	.short	0x010a
        /*012e*/ 	.byte	0x09
	.zero		1


	//   ....[11]....
        /*0130*/ 	.word	0x000017e0
        /*0134*/ 	.word	0x000000ff
        /*0138*/ 	.word	0x00000000
        /*013c*/ 	.short	0x010a
        /*013e*/ 	.byte	0x09
	.zero		1


	//   ....[12]....
        /*0140*/ 	.word	0x00001c70
        /*0144*/ 	.word	0x000000ff
        /*0148*/ 	.word	0x00000000
        /*014c*/ 	.short	0x0101
        /*014e*/ 	.byte	0x08
	.zero		1


	//   ....[13]....
        /*0150*/ 	.word	0x00001e70
        /*0154*/ 	.word	0x000000ff
        /*0158*/ 	.word	0x00000000
        /*015c*/ 	.short	0x0101
        /*015e*/ 	.byte	0x06
	.zero		1


	//   ....[14]....
        /*0160*/ 	.word	0x000094b0
        /*0164*/ 	.word	0x0000000e
        /*0168*/ 	.word	0x00000018
        /*016c*/ 	.short	0x010a
        /*016e*/ 	.byte	0x3f
	.zero		1


	//   ....[15]....
        /*0170*/ 	.word	0x000098f0
        /*0174*/ 	.word	0x00000006
        /*0178*/ 	.word	0x00000048
        /*017c*/ 	.short	0x0101
        /*017e*/ 	.byte	0x3f
	.zero		1


	//   ....[16]....
        /*0180*/ 	.word	0x0000a020
        /*0184*/ 	.word	0x00000007
        /*0188*/ 	.word	0x00000000
        /*018c*/ 	.short	0x010a
        /*018e*/ 	.byte	0x3f
	.zero		1


	//   ....[17]....
        /*0190*/ 	.word	0x0000a0a0
        /*0194*/ 	.word	0x00000009
        /*0198*/ 	.word	0x00000000
        /*019c*/ 	.short	0x010a
        /*019e*/ 	.byte	0x3f
	.zero		1


	//   ....[18]....
        /*01a0*/ 	.word	0x0000a130
        /*01a4*/ 	.word	0x00000003
        /*01a8*/ 	.word	0x00000000
        /*01ac*/ 	.short	0x010a
        /*01ae*/ 	.byte	0x3f
	.zero		1


	//   ....[19]....
        /*01b0*/ 	.word	0x0000a190
        /*01b4*/ 	.word	0x00000003
        /*01b8*/ 	.word	0x00000000
        /*01bc*/ 	.short	0x010a
        /*01be*/ 	.byte	0x3f
	.zero		1


	//   ....[20]....
        /*01c0*/ 	.word	0x0000a1f0
        /*01c4*/ 	.word	0x00000004
        /*01c8*/ 	.word	0x00000000
        /*01cc*/ 	.short	0x010a
        /*01ce*/ 	.byte	0x3f
	.zero		1


	//   ....[21]....
        /*01d0*/ 	.word	0x0000a2c0
        /*01d4*/ 	.word	0x0000000e
        /*01d8*/ 	.word	0x00000018
        /*01dc*/ 	.short	0x010a
        /*01de*/ 	.byte	0x3f
	.zero		1


	//   ....[22]....
        /*01e0*/ 	.word	0x0000a390
        /*01e4*/ 	.word	0x00000007
        /*01e8*/ 	.word	0x00000000
        /*01ec*/ 	.short	0x010a
        /*01ee*/ 	.byte	0x3f
	.zero		1


	//   ....[23]....
        /*01f0*/ 	.word	0x0000a3e0
        /*01f4*/ 	.word	0x00000009
        /*01f8*/ 	.word	0x00000000
        /*01fc*/ 	.short	0x010a
        /*01fe*/ 	.byte	0x3f
	.zero		1


	//----- nvinfo : EIATTR_NUM_MBARRIERS
	.align		4
.L_35:
        /*0200*/ 	.byte	0x03, 0x38
        /*0202*/ 	.short	0x0008


	//----- nvinfo : EIATTR_EXIT_INSTR_OFFSETS
	.align		4
        /*0204*/ 	.byte	0x04, 0x1c
        /*0206*/ 	.short	(.L_37 - .L_36)


	//   ....[0]....
.L_36:
        /*0208*/ 	.word	0x000005c0


	//   ....[1]....
        /*020c*/ 	.word	0x00000e80


	//   ....[2]....
        /*0210*/ 	.word	0x00008b20


	//   ....[3]....
        /*0214*/ 	.word	0x00009150


	//   ....[4]....
        /*0218*/ 	.word	0x0000a180


	//----- nvinfo : EIATTR_MAX_THREADS
	.align		4
.L_37:
        /*021c*/ 	.byte	0x04, 0x05
        /*021e*/ 	.short	(.L_39 - .L_38)
.L_38:
        /*0220*/ 	.word	0x00000180
        /*0224*/ 	.word	0x00000001
        /*0228*/ 	.word	0x00000001


	//----- nvinfo : EIATTR_CRS_STACK_SIZE
	.align		4
.L_39:
        /*022c*/ 	.byte	0x04, 0x1e
        /*022e*/ 	.short	(.L_41 - .L_40)
.L_40:
        /*0230*/ 	.word	0x00000000


	//----- nvinfo : EIATTR_CBANK_PARAM_SIZE
	.align		4
.L_41:
        /*0234*/ 	.byte	0x03, 0x19
        /*0236*/ 	.short	0x0470


	//----- nvinfo : EIATTR_PARAM_CBANK
	.align		4
        /*0238*/ 	.byte	0x04, 0x0a
        /*023a*/ 	.short	(.L_43 - .L_42)
	.align		4
.L_42:
        /*023c*/ 	.word	index@(.nv.constant0._ZN7cutlass13device_kernelINS_4gemm6kernel13GemmUniversalIN4cute5tupleIJiiiiEEENS1_10collective13CollectiveMmaINS1_34MainloopSm90TmaGmmaWarpSpecializedILi3ENS5_IJNS4_1CILi1EEESB_SB_EEENS1_35KernelTmaWarpSpecializedCooperativeEEENS5_IJNSA_ILi128EEENSA_ILi256EEENSA_ILi64EEEEEEfNS5_IJlSB_lEEEfSJ_NS4_8TiledMMAINS4_8MMA_AtomIJNS4_4SM904GMMA30MMA_64x256x8_F32TF32TF32_SS_TNILNSN_7ScaleInE1ELSP_1EEEEEENS4_6LayoutINS5_IJNSA_ILi2EEESB_SB_EEENS5_IJSB_NSA_ILi0EEESV_EEEEENS5_IJNS4_10UnderscoreESY_SY_EEEEENS4_13SM90_TMA_LOADENS4_14ComposedLayoutINS4_7SwizzleILi3ELi4ELi3EEENS4_18smem_ptr_flag_bitsILi32EEENSS_INS5_IJNSA_ILi8EEENSA_ILi32EEEEEENS5_IJS18_SB_EEEEEEEvNS4_8identityES11_S1C_vS1D_EENS_8epilogue10collective6detail29Sm90TmaWarpSpecializedAdapterINS1G_15DefaultEpilogueIfSJ_SJ_NS1F_6thread17LinearCombinationIfLi1EffLNS1K_9ScaleType4KindE0ELNS_15FloatRoundStyleE2EfEENS1_15EpilogueDefaultEEEEEvvEEEEvNT_6ParamsE)
        /*0240*/ 	.short	0x0210
        /*0242*/ 	.short	0x0470


	//----- nvinfo : EIATTR_SW_WAR
	.align		4
.L_43:
        /*0244*/ 	.byte	0x04, 0x36
        /*0246*/ 	.short	(.L_45 - .L_44)
.L_44:
        /*0248*/ 	.word	0x00000008
.L_45:


//--------------------- .nv.callgraph             --------------------------
	.section	.nv.callgraph,"",@"SHT_CUDA_CALLGRAPH"
	.align	4
	.sectionentsize	8
	.align		4
        /*0000*/ 	.word	0x00000000
	.align		4
        /*0004*/ 	.word	0xffffffff
	.align		4
        /*0008*/ 	.word	index@(_ZN7cutlass13device_kernelINS_4gemm6kernel13GemmUniversalIN4cute5tupleIJiiiiEEENS1_10collective13CollectiveMmaINS1_34MainloopSm90TmaGmmaWarpSpecializedILi3ENS5_IJNS4_1CILi1EEESB_SB_EEENS1_35KernelTmaWarpSpecializedCooperativeEEENS5_IJNSA_ILi128EEENSA_ILi256EEENSA_ILi64EEEEEEfNS5_IJlSB_lEEEfSJ_NS4_8TiledMMAINS4_8MMA_AtomIJNS4_4SM904GMMA30MMA_64x256x8_F32TF32TF32_SS_TNILNSN_7ScaleInE1ELSP_1EEEEEENS4_6LayoutINS5_IJNSA_ILi2EEESB_SB_EEENS5_IJSB_NSA_ILi0EEESV_EEEEENS5_IJNS4_10UnderscoreESY_SY_EEEEENS4_13SM90_TMA_LOADENS4_14ComposedLayoutINS4_7SwizzleILi3ELi4ELi3EEENS4_18smem_ptr_flag_bitsILi32EEENSS_INS5_IJNSA_ILi8EEENSA_ILi32EEEEEENS5_IJS18_SB_EEEEEEEvNS4_8identityES11_S1C_vS1D_EENS_8epilogue10collective6detail29Sm90TmaWarpSpecializedAdapterINS1G_15DefaultEpilogueIfSJ_SJ_NS1F_6thread17LinearCombinationIfLi1EffLNS1K_9ScaleType4KindE0ELNS_15FloatRoundStyleE2EfEENS1_15EpilogueDefaultEEEEEvvEEEEvNT_6ParamsE)
	.align		4
        /*000c*/ 	.word	index@(__assertfail)
	.align		4
        /*0010*/ 	.word	0x00000000
	.align		4
        /*0014*/ 	.word	0xfffffffe
	.align		4
        /*0018*/ 	.word	0x00000000
	.align		4
        /*001c*/ 	.word	0xfffffffd
	.align		4
        /*0020*/ 	.word	0x00000000
	.align		4
        /*0024*/ 	.word	0xfffffffc


//--------------------- .nv.constant4             --------------------------
	.section	.nv.constant4,"a",@progbits
	.align	8
	.align		8
.nv.constant4:
        /*0000*/ 	.dword	__assertfail
	.align		8
        /*0008*/ 	.dword	__unnamed_1
	.align		8
        /*0010*/ 	.dword	_ZN40_INTERNAL_cf67ea07_4_k_cu_2f8026c5_264704cuda3std3__45__cpo5beginE
	.align		8
        /*0018*/ 	.dword	_ZN40_INTERNAL_cf67ea07_4_k_cu_2f8026c5_264704cuda3std3__45__cpo3endE
	.align		8
        /*0020*/ 	.dword	_ZN40_INTERNAL_cf67ea07_4_k_cu_2f8026c5_264704cuda3std3__45__cpo6cbeginE
	.align		8
        /*0028*/ 	.dword	_ZN40_INTERNAL_cf67ea07_4_k_cu_2f8026c5_264704cuda3std3__45__cpo4cendE
	.align		8
        /*0030*/ 	.dword	_ZN40_INTERNAL_cf67ea07_4_k_cu_2f8026c5_264704cuda3std3__442_GLOBAL__N__cf67ea07_4_k_cu_2f8026c5_264706ignoreE
	.align		8
        /*0038*/ 	.dword	_ZN40_INTERNAL_cf67ea07_4_k_cu_2f8026c5_264704cuda3std3__419piecewise_constructE
	.align		8
        /*0040*/ 	.dword	_ZN40_INTERNAL_cf67ea07_4_k_cu_2f8026c5_264704cuda3std3__48in_placeE
	.align		8
        /*0048*/ 	.dword	_ZN40_INTERNAL_cf67ea07_4_k_cu_2f8026c5_264704cuda3std6ranges3__45__cpo4swapE
	.align		8
        /*0050*/ 	.dword	_ZN40_INTERNAL_cf67ea07_4_k_cu_2f8026c5_264704cuda3std6ranges3__45__cpo9iter_moveE
	.align		8
        /*0058*/ 	.dword	_ZN40_INTERNAL_cf67ea07_4_k_cu_2f8026c5_264704cute7productE
	.align		8
        /*0060*/ 	.dword	_ZN40_INTERNAL_cf67ea07_4_k_cu_2f8026c5_264704cute1_E
	.align		8
        /*0068*/ 	.dword	$str$22
	.align		8
        /*0070*/ 	.dword	$str$23


//--------------------- .text._ZN7cutlass13device_kernelINS_4gemm6kernel13GemmUniversalIN4cute5tupleIJiiiiEEENS1_10collective13CollectiveMmaINS1_34MainloopSm90TmaGmmaWarpSpecializedILi3ENS5_IJNS4_1CILi1EEESB_SB_EEENS1_35KernelTmaWarpSpecializedCooperativeEEENS5_IJNSA_ILi128EEENSA_ILi256EEENSA_ILi64EEEEEEfNS5_IJlSB_lEEEfSJ_NS4_8TiledMMAINS4_8MMA_AtomIJNS4_4SM904GMMA30MMA_64x256x8_F32TF32TF32_SS_TNILNSN_7ScaleInE1ELSP_1EEEEEENS4_6LayoutINS5_IJNSA_ILi2EEESB_SB_EEENS5_IJSB_NSA_ILi0EEESV_EEEEENS5_IJNS4_10UnderscoreESY_SY_EEEEENS4_13SM90_TMA_LOADENS4_14ComposedLayoutINS4_7SwizzleILi3ELi4ELi3EEENS4_18smem_ptr_flag_bitsILi32EEENSS_INS5_IJNSA_ILi8EEENSA_ILi32EEEEEENS5_IJS18_SB_EEEEEEEvNS4_8identityES11_S1C_vS1D_EENS_8epilogue10collective6detail29Sm90TmaWarpSpecializedAdapterINS1G_15DefaultEpilogueIfSJ_SJ_NS1F_6thread17LinearCombinationIfLi1EffLNS1K_9ScaleType4KindE0ELNS_15FloatRoundStyleE2EfEENS1_15EpilogueDefaultEEEEEvvEEEEvNT_6ParamsE --------------------------
	.section	.text._ZN7cutlass13device_kernelINS_4gemm6kernel13GemmUniversalIN4cute5tupleIJiiiiEEENS1_10collective13CollectiveMmaINS1_34MainloopSm90TmaGmmaWarpSpecializedILi3ENS5_IJNS4_1CILi1EEESB_SB_EEENS1_35KernelTmaWarpSpecializedCooperativeEEENS5_IJNSA_ILi128EEENSA_ILi256EEENSA_ILi64EEEEEEfNS5_IJlSB_lEEEfSJ_NS4_8TiledMMAINS4_8MMA_AtomIJNS4_4SM904GMMA30MMA_64x256x8_F32TF32TF32_SS_TNILNSN_7ScaleInE1ELSP_1EEEEEENS4_6LayoutINS5_IJNSA_ILi2EEESB_SB_EEENS5_IJSB_NSA_ILi0EEESV_EEEEENS5_IJNS4_10UnderscoreESY_SY_EEEEENS4_13SM90_TMA_LOADENS4_14ComposedLayoutINS4_7SwizzleILi3ELi4ELi3EEENS4_18smem_ptr_flag_bitsILi32EEENSS_INS5_IJNSA_ILi8EEENSA_ILi32EEEEEENS5_IJS18_SB_EEEEEEEvNS4_8identityES11_S1C_vS1D_EENS_8epilogue10collective6detail29Sm90TmaWarpSpecializedAdapterINS1G_15DefaultEpilogueIfSJ_SJ_NS1F_6thread17LinearCombinationIfLi1EffLNS1K_9ScaleType4KindE0ELNS_15FloatRoundStyleE2EfEENS1_15EpilogueDefaultEEEEEvvEEEEvNT_6ParamsE,"ax",@progbits
	.align	128
.text._ZN7cutlass13device_kernelINS_4gemm6kernel13GemmUniversalIN4cute5tupleIJiiiiEEENS1_10collective13CollectiveMmaINS1_34MainloopSm90TmaGmmaWarpSpecializedILi3ENS5_IJNS4_1CILi1EEESB_SB_EEENS1_35KernelTmaWarpSpecializedCooperativeEEENS5_IJNSA_ILi128EEENSA_ILi256EEENSA_ILi64EEEEEEfNS5_IJlSB_lEEEfSJ_NS4_8TiledMMAINS4_8MMA_AtomIJNS4_4SM904GMMA30MMA_64x256x8_F32TF32TF32_SS_TNILNSN_7ScaleInE1ELSP_1EEEEEENS4_6LayoutINS5_IJNSA_ILi2EEESB_SB_EEENS5_IJSB_NSA_ILi0EEESV_EEEEENS5_IJNS4_10UnderscoreESY_SY_EEEEENS4_13SM90_TMA_LOADENS4_14ComposedLayoutINS4_7SwizzleILi3ELi4ELi3EEENS4_18smem_ptr_flag_bitsILi32EEENSS_INS5_IJNSA_ILi8EEENSA_ILi32EEEEEENS5_IJS18_SB_EEEEEEEvNS4_8identityES11_S1C_vS1D_EENS_8epilogue10collective6detail29Sm90TmaWarpSpecializedAdapterINS1G_15DefaultEpilogueIfSJ_SJ_NS1F_6thread17LinearCombinationIfLi1EffLNS1K_9ScaleType4KindE0ELNS_15FloatRoundStyleE2EfEENS1_15EpilogueDefaultEEEEEvvEEEEvNT_6ParamsE:
        .type           _ZN7cutlass13device_kernelINS_4gemm6kernel13GemmUniversalIN4cute5tupleIJiiiiEEENS1_10collective13CollectiveMmaINS1_34MainloopSm90TmaGmmaWarpSpecializedILi3ENS5_IJNS4_1CILi1EEESB_SB_EEENS1_35KernelTmaWarpSpecializedCooperativeEEENS5_IJNSA_ILi128EEENSA_ILi256EEENSA_ILi64EEEEEEfNS5_IJlSB_lEEEfSJ_NS4_8TiledMMAINS4_8MMA_AtomIJNS4_4SM904GMMA30MMA_64x256x8_F32TF32TF32_SS_TNILNSN_7ScaleInE1ELSP_1EEEEEENS4_6LayoutINS5_IJNSA_ILi2EEESB_SB_EEENS5_IJSB_NSA_ILi0EEESV_EEEEENS5_IJNS4_10UnderscoreESY_SY_EEEEENS4_13SM90_TMA_LOADENS4_14ComposedLayoutINS4_7SwizzleILi3ELi4ELi3EEENS4_18smem_ptr_flag_bitsILi32EEENSS_INS5_IJNSA_ILi8EEENSA_ILi32EEEEEENS5_IJS18_SB_EEEEEEEvNS4_8identityES11_S1C_vS1D_EENS_8epilogue10collective6detail29Sm90TmaWarpSpecializedAdapterINS1G_15DefaultEpilogueIfSJ_SJ_NS1F_6thread17LinearCombinationIfLi1EffLNS1K_9ScaleType4KindE0ELNS_15FloatRoundStyleE2EfEENS1_15EpilogueDefaultEEEEEvvEEEEvNT_6ParamsE,@function
        .size           _ZN7cutlass13device_kernelINS_4gemm6kernel13GemmUniversalIN4cute5tupleIJiiiiEEENS1_10collective13CollectiveMmaINS1_34MainloopSm90TmaGmmaWarpSpecializedILi3ENS5_IJNS4_1CILi1EEESB_SB_EEENS1_35KernelTmaWarpSpecializedCooperativeEEENS5_IJNSA_ILi128EEENSA_ILi256EEENSA_ILi64EEEEEEfNS5_IJlSB_lEEEfSJ_NS4_8TiledMMAINS4_8MMA_AtomIJNS4_4SM904GMMA30MMA_64x256x8_F32TF32TF32_SS_TNILNSN_7ScaleInE1ELSP_1EEEEEENS4_6LayoutINS5_IJNSA_ILi2EEESB_SB_EEENS5_IJSB_NSA_ILi0EEESV_EEEEENS5_IJNS4_10UnderscoreESY_SY_EEEEENS4_13SM90_TMA_LOADENS4_14ComposedLayoutINS4_7SwizzleILi3ELi4ELi3EEENS4_18smem_ptr_flag_bitsILi32EEENSS_INS5_IJNSA_ILi8EEENSA_ILi32EEEEEENS5_IJS18_SB_EEEEEEEvNS4_8identityES11_S1C_vS1D_EENS_8epilogue10collective6detail29Sm90TmaWarpSpecializedAdapterINS1G_15DefaultEpilogueIfSJ_SJ_NS1F_6thread17LinearCombinationIfLi1EffLNS1K_9ScaleType4KindE0ELNS_15FloatRoundStyleE2EfEENS1_15EpilogueDefaultEEEEEvvEEEEvNT_6ParamsE,(.L_x_320 - _ZN7cutlass13device_kernelINS_4gemm6kernel13GemmUniversalIN4cute5tupleIJiiiiEEENS1_10collective13CollectiveMmaINS1_34MainloopSm90TmaGmmaWarpSpecializedILi3ENS5_IJNS4_1CILi1EEESB_SB_EEENS1_35KernelTmaWarpSpecializedCooperativeEEENS5_IJNSA_ILi128EEENSA_ILi256EEENSA_ILi64EEEEEEfNS5_IJlSB_lEEEfSJ_NS4_8TiledMMAINS4_8MMA_AtomIJNS4_4SM904GMMA30MMA_64x256x8_F32TF32TF32_SS_TNILNSN_7ScaleInE1ELSP_1EEEEEENS4_6LayoutINS5_IJNSA_ILi2EEESB_SB_EEENS5_IJSB_NSA_ILi0EEESV_EEEEENS5_IJNS4_10UnderscoreESY_SY_EEEEENS4_13SM90_TMA_LOADENS4_14ComposedLayoutINS4_7SwizzleILi3ELi4ELi3EEENS4_18smem_ptr_flag_bitsILi32EEENSS_INS5_IJNSA_ILi8EEENSA_ILi32EEEEEENS5_IJS18_SB_EEEEEEEvNS4_8identityES11_S1C_vS1D_EENS_8epilogue10collective6detail29Sm90TmaWarpSpecializedAdapterINS1G_15DefaultEpilogueIfSJ_SJ_NS1F_6thread17LinearCombinationIfLi1EffLNS1K_9ScaleType4KindE0ELNS_15FloatRoundStyleE2EfEENS1_15EpilogueDefaultEEEEEvvEEEEvNT_6ParamsE)
        .other          _ZN7cutlass13device_kernelINS_4gemm6kernel13GemmUniversalIN4cute5tupleIJiiiiEEENS1_10collective13CollectiveMmaINS1_34MainloopSm90TmaGmmaWarpSpecializedILi3ENS5_IJNS4_1CILi1EEESB_SB_EEENS1_35KernelTmaWarpSpecializedCooperativeEEENS5_IJNSA_ILi128EEENSA_ILi256EEENSA_ILi64EEEEEEfNS5_IJlSB_lEEEfSJ_NS4_8TiledMMAINS4_8MMA_AtomIJNS4_4SM904GMMA30MMA_64x256x8_F32TF32TF32_SS_TNILNSN_7ScaleInE1ELSP_1EEEEEENS4_6LayoutINS5_IJNSA_ILi2EEESB_SB_EEENS5_IJSB_NSA_ILi0EEESV_EEEEENS5_IJNS4_10UnderscoreESY_SY_EEEEENS4_13SM90_TMA_LOADENS4_14ComposedLayoutINS4_7SwizzleILi3ELi4ELi3EEENS4_18smem_ptr_flag_bitsILi32EEENSS_INS5_IJNSA_ILi8EEENSA_ILi32EEEEEENS5_IJS18_SB_EEEEEEEvNS4_8identityES11_S1C_vS1D_EENS_8epilogue10collective6detail29Sm90TmaWarpSpecializedAdapterINS1G_15DefaultEpilogueIfSJ_SJ_NS1F_6thread17LinearCombinationIfLi1EffLNS1K_9ScaleType4KindE0ELNS_15FloatRoundStyleE2EfEENS1_15EpilogueDefaultEEEEEvvEEEEvNT_6ParamsE,@"STO_CUDA_ENTRY STV_DEFAULT"
_ZN7cutlass13device_kernelINS_4gemm6kernel13GemmUniversalIN4cute5tupleIJiiiiEEENS1_10collective13CollectiveMmaINS1_34MainloopSm90TmaGmmaWarpSpecializedILi3ENS5_IJNS4_1CILi1EEESB_SB_EEENS1_35KernelTmaWarpSpecializedCooperativeEEENS5_IJNSA_ILi128EEENSA_ILi256EEENSA_ILi64EEEEEEfNS5_IJlSB_lEEEfSJ_NS4_8TiledMMAINS4_8MMA_AtomIJNS4_4SM904GMMA30MMA_64x256x8_F32TF32TF32_SS_TNILNSN_7ScaleInE1ELSP_1EEEEEENS4_6LayoutINS5_IJNSA_ILi2EEESB_SB_EEENS5_IJSB_NSA_ILi0EEESV_EEEEENS5_IJNS4_10UnderscoreESY_SY_EEEEENS4_13SM90_TMA_LOADENS4_14ComposedLayoutINS4_7SwizzleILi3ELi4ELi3EEENS4_18smem_ptr_flag_bitsILi32EEENSS_INS5_IJNSA_ILi8EEENSA_ILi32EEEEEENS5_IJS18_SB_EEEEEEEvNS4_8identityES11_S1C_vS1D_EENS_8epilogue10collective6detail29Sm90TmaWarpSpecializedAdapterINS1G_15DefaultEpilogueIfSJ_SJ_NS1F_6thread17LinearCombinationIfLi1EffLNS1K_9ScaleType4KindE0ELNS_15FloatRoundStyleE2EfEENS1_15EpilogueDefaultEEEEEvvEEEEvNT_6ParamsE:
[----:B------:R-:W0:Y:S01]  /*0000*/  LDC R1, c[0x0][0x28] ;  /* 0x00000a00ff017b82 */ /* 0x000e220000000800 */
[----:B------:R-:W1:Y:S01]  /*0010*/  S2R R18, SR_TID.X ;  /* 0x0000000000127919 */ /* 0x000e620000002100 */
[----:B------:R-:W-:Y:S01]  /*0020*/  ELECT P0, URZ, PT ;  /* 0x00000000003f782f */ /* 0x000fe20003800000 */
[----:B------:R-:W-:Y:S01]  /*0030*/  BSSY B0, `(.L_x_0) ;  /* 0x000000f000007945 */ /* 0x000fe20003800000 */
[--C-:B-1----:R-:W-:Y:S02]  /*0040*/  SHF.R.U32.HI R0, RZ, 0x5, R18.reuse ;  /* 0x00000005ff007819 */ /* 0x102fe40000011612 */
[----:B------:R-:W-:-:S03]  /*0050*/  SHF.R.U32.HI R22, RZ, 0x7, R18 ;  /* 0x00000007ff167819 */ /* 0x000fc60000011612 */
[----:B------:R-:W1:Y:S04]  /*0060*/  SHFL.IDX PT, R5, R0, RZ, 0x1f ;  /* 0x00001fff00057589 */ /* 0x000e6800000e0000 */
[----:B------:R2:W3:Y:S01]  /*0070*/  SHFL.IDX PT, R8, R22, RZ, 0x1f ;  /* 0x00001fff16087589 */ /* 0x0004e200000e0000 */
[----:B-1----:R-:W-:-:S13]  /*0080*/  ISETP.NE.OR P0, PT, R5, RZ, !P0 ;  /* 0x000000ff0500720c */ /* 0x002fda0004705670 */
[----:B0-23--:R-:W-:Y:S05]  /*0090*/  @P0 BRA `(.L_x_1) ;  /* 0x0000000000200947 */ /* 0x00dfea0003800000 */
[----:B------:R-:W-:Y:S02]  /*00a0*/  ULDC.64 UR4, c[0x0][0x198] ;  /* 0x0000660000047ab9 */ /* 0x000fe40000000a00 */
[----:B------:R-:W-:Y:S02]  /*00b0*/  UIADD3 UR6, UP0, UR4, 0xf0, URZ ;  /* 0x000000f004067890 */ /* 0x000fe4000ff1e03f */
[----:B------:R-:W-:Y:S02]  /*00c0*/  UIADD3 UR4, UP1, UR4, 0x1f0, URZ ;  /* 0x000001f004047890 */ /* 0x000fe4000ff3e03f */
[----:B------:R-:W-:Y:S02]  /*00d0*/  UIADD3.X UR7, URZ, UR5, URZ, UP0, !UPT ;  /* 0x000000053f077290 */ /* 0x000fe400087fe43f */
[----:B------:R-:W-:-:S07]  /*00e0*/  UIADD3.X UR5, URZ, UR5, URZ, UP1, !UPT ;  /* 0x000000053f057290 */ /* 0x000fce0008ffe43f */
[----:B------:R0:W-:Y:S02]  /*00f0*/  UTMACCTL.PF [UR6] ;  /* 0x00000000060079b9 */ /* 0x0001e40008040000 */
[----:B------:R0:W-:Y:S02]  /*0100*/  UTMACCTL.PF [UR4] ;  /* 0x00000000040079b9 */ /* 0x0001e40008040000 */
[----:B0-----:R-:W-:Y:S01]  /*0110*/  NOP ;  /* 0x0000000000007918 */ /* 0x001fe20000000000 */
.L_x_1:
[----:B------:R-:W-:Y:S05]  /*0120*/  BSYNC B0 ;  /* 0x0000000000007941 */ /* 0x000fea0003800000 */
.L_x_0:
[----:B------:R-:W0:Y:S02]  /*0130*/  SHFL.IDX PT, R2, R0, RZ, 0x1f ;  /* 0x00001fff00027589 */ /* 0x000e2400000e0000 */
[----:B0-----:R-:W-:-:S13]  /*0140*/  ISETP.NE.AND P0, PT, R2, RZ, PT ;  /* 0x000000ff0200720c */ /* 0x001fda0003f05270 */
[----:B------:R-:W-:Y:S05]  /*0150*/  @P0 BRA `(.L_x_2) ;  /* 0x0000000000500947 */ /* 0x000fea0003800000 */
[----:B------:R-:W0:Y:S01]  /*0160*/  S2UR UR8, SR_CgaCtaId ;  /* 0x00000000000879c3 */ /* 0x000e220000008800 */
[----:B------:R-:W-:Y:S01]  /*0170*/  UMOV UR4, 0x400 ;  /* 0x0000040000047882 */ /* 0x000fe20000000000 */
[----:B------:R-:W-:Y:S01]  /*0180*/  UMOV UR5, 0x1 ;  /* 0x0000000100057882 */ /* 0x000fe20000000000 */
[----:B------:R-:W-:Y:S01]  /*0190*/  UMOV UR6, 0x100 ;  /* 0x0000010000067882 */ /* 0x000fe20000000000 */
[----:B------:R-:W-:Y:S01]  /*01a0*/  ELECT P0, URZ, PT ;  /* 0x00000000003f782f */ /* 0x000fe20003800000 */
[----:B------:R-:W-:-:S04]  /*01b0*/  UIADD3 UR6, -UR6, 0x100000, URZ ;  /* 0x0010000006067890 */ /* 0x000fc8000fffe13f */
[----:B------:R-:W-:Y:S02]  /*01c0*/  USHF.L.U32 UR7, UR6, 0xb, URZ ;  /* 0x0000000b06077899 */ /* 0x000fe4000800063f */
[----:B------:R-:W-:Y:S02]  /*01d0*/  USHF.L.U32 UR6, UR6, 0x1, URZ ;  /* 0x0000000106067899 */ /* 0x000fe4000800063f */
[----:B0-----:R-:W-:Y:S02]  /*01e0*/  ULEA UR8, UR8, UR4, 0x18 ;  /* 0x0000000408087291 */ /* 0x001fe4000f8ec03f */
[----:B------:R-:W-:-:S04]  /*01f0*/  UIADD3 UR4, -UR5, 0x100000, URZ ;  /* 0x0010000005047890 */ /* 0x000fc8000fffe13f */
[----:B------:R-:W-:Y:S02]  /*0200*/  USHF.L.U32 UR5, UR4, 0xb, URZ ;  /* 0x0000000b04057899 */ /* 0x000fe4000800063f */
[----:B------:R-:W-:Y:S01]  /*0210*/  USHF.L.U32 UR4, UR4, 0x1, URZ ;  /* 0x0000000104047899 */ /* 0x000fe2000800063f */
[----:B------:R-:W0:Y:S11]  /*0220*/  FENCE.VIEW.ASYNC.S ;  /* 0x00000000000073c6 */ /* 0x000e360000000000 */
[----:B0-----:R0:W1:Y:S01]  /*0230*/  SYNCS.EXCH.64 URZ, [UR8], UR4 ;  /* 0x00000004083f75b2 */ /* 0x0010620008000100 */
[----:B------:R0:W2:Y:S01]  /*0240*/  SYNCS.EXCH.64 URZ, [UR8+0x18], UR6 ;  /* 0x00001806083f75b2 */ /* 0x0000a20008000100 */
[----:B------:R0:W3:Y:S01]  /*0250*/  SYNCS.EXCH.64 URZ, [UR8+0x8], UR4 ;  /* 0x00000804083f75b2 */ /* 0x0000e20008000100 */
[----:B------:R0:W4:Y:S01]  /*0260*/  SYNCS.EXCH.64 URZ, [UR8+0x20], UR6 ;  /* 0x00002006083f75b2 */ /* 0x0001220008000100 */
[----:B------:R0:W0:Y:S01]  /*0270*/  SYNCS.EXCH.64 URZ, [UR8+0x10], UR4 ;  /* 0x00001004083f75b2 */ /* 0x0000220008000100 */
[----:B------:R0:W0:Y:S01]  /*0280*/  SYNCS.EXCH.64 URZ, [UR8+0x28], UR6 ;  /* 0x00002806083f75b2 */ /* 0x0000220008000100 */
[----:B------:R-:W-:Y:S01]  /*0290*/  NOP ;  /* 0x0000000000007918 */ /* 0x000fe20000000000 */
.L_x_2:
[----:B------:R-:W5:Y:S01]  /*02a0*/  SHFL.IDX PT, R0, R0, RZ, 0x1f ;  /* 0x00001fff00007589 */ /* 0x000f6200000e0000 */
[----:B------:R-:W-:Y:S01]  /*02b0*/  ELECT P0, URZ, PT ;  /* 0x00000000003f782f */ /* 0x000fe20003800000 */
[----:B------:R-:W1:Y:S01]  /*02c0*/  LDC R2, c[0x0][0x65c] ;  /* 0x00019700ff027b82 */ /* 0x000e620000000800 */
[----:B------:R-:W-:Y:S01]  /*02d0*/  SHF.R.S32.HI R6, RZ, 0x1f, R5 ;  /* 0x0000001fff067819 */ /* 0x000fe20000011405 */
[----:B------:R-:W2:Y:S01]  /*02e0*/  S2R R3, SR_CTAID.Y ;  /* 0x0000000000037919 */ /* 0x000ea20000002600 */
[----:B0-----:R-:W-:Y:S01]  /*02f0*/  UMOV UR4, 0x20 ;  /* 0x0000002000047882 */ /* 0x001fe20000000000 */
[----:B------:R-:W-:Y:S01]  /*0300*/  ISETP.NE.AND P2, PT, R8, RZ, PT ;  /* 0x000000ff0800720c */ /* 0x000fe20003f45270 */
[----:B------:R-:W-:Y:S01]  /*0310*/  NOP ;  /* 0x0000000000007918 */ /* 0x000fe20000000000 */
[----:B------:R-:W0:Y:S01]  /*0320*/  S2R R4, SR_CTAID.X ;  /* 0x0000000000047919 */ /* 0x000e220000002500 */
[----:B------:R-:W-:Y:S01]  /*0330*/  LEA.HI R6, R6, R5, RZ, 0x2 ;  /* 0x0000000506067211 */ /* 0x000fe200078f10ff */
[----:B------:R-:W-:Y:S01]  /*0340*/  NOP ;  /* 0x0000000000007918 */ /* 0x000fe20000000000 */
[----:B-----5:R-:W-:-:S02]  /*0350*/  ISETP.NE.OR P0, PT, R0, RZ, !P0 ;  /* 0x000000ff0000720c */ /* 0x020fc40004705670 */
[----:B-1----:R-:W-:-:S04]  /*0360*/  ISETP.NE.AND P3, PT, R2, 0x1, PT ;  /* 0x000000010200780c */ /* 0x002fc80003f65270 */
[----:B------:R-:W-:Y:S02]  /*0370*/  P2R R0, PR, RZ, 0x8 ;  /* 0x00000008ff007803 */ /* 0x000fe40000000000 */
[----:B------:R-:W-:-:S05]  /*0380*/  LOP3.LUT R0, R6, 0xfffffffc, RZ, 0xc0, !PT ;  /* 0xfffffffc06007812 */ /* 0x000fca00078ec0ff */
[----:B------:R-:W-:Y:S01]  /*0390*/  VOTEU.ALL UP0, P0 ;  /* 0x00000000003f7886 */ /* 0x000fe20000000000 */
[----:B------:R-:W-:Y:S01]  /*03a0*/  IMAD.IADD R0, R5, 0x1, -R0 ;  /* 0x0000000105007824 */ /* 0x000fe200078e0a00 */
[----:B------:R-:W0:Y:S01]  /*03b0*/  @P3 LDC R17, c[0x0][0x10] ;  /* 0x00000400ff113b82 */ /* 0x000e220000000800 */
[----:B------:R-:W-:Y:S01]  /*03c0*/  VOTEU.ALL UP1, P0 ;  /* 0x00000000003f7886 */ /* 0x000fe20000020000 */
[----:B--2---:R-:W-:Y:S01]  /*03d0*/  @P3 IMAD.MOV.U32 R6, RZ, RZ, R3 ;  /* 0x000000ffff063224 */ /* 0x004fe200078e0003 */
[----:B------:R-:W-:Y:S01]  /*03e0*/  @!UP0 UMOV UR6, 0x400 ;  /* 0x0000040000068882 */ /* 0x000fe20000000000 */
[----:B------:R-:W-:-:S04]  /*03f0*/  @!UP0 UIADD3 UR4, -UR4, 0x100000, URZ ;  /* 0x0010000004048890 */ /* 0x000fc8000fffe13f */
[----:B------:R-:W-:Y:S02]  /*0400*/  @!UP0 USHF.L.U32 UR5, UR4, 0xb, URZ ;  /* 0x0000000b04058899 */ /* 0x000fe4000800063f */
[----:B------:R-:W-:Y:S01]  /*0410*/  @!UP0 USHF.L.U32 UR4, UR4, 0x1, URZ ;  /* 0x0000000104048899 */ /* 0x000fe2000800063f */
[----:B------:R-:W-:Y:S02]  /*0420*/  @P3 IMAD.MOV.U32 R7, RZ, RZ, RZ ;  /* 0x000000ffff073224 */ /* 0x000fe400078e00ff */
[----:B------:R-:W-:Y:S01]  /*0430*/  IMAD.MOV.U32 R5, RZ, RZ, RZ ;  /* 0x000000ffff057224 */ /* 0x000fe200078e00ff */
[----:B------:R-:W1:Y:S01]  /*0440*/  @!UP0 S2UR UR7, SR_CgaCtaId ;  /* 0x00000000000789c3 */ /* 0x000e620000008800 */
[----:B------:R-:W-:-:S07]  /*0450*/  @P3 IMAD.MOV.U32 R11, RZ, RZ, RZ ;  /* 0x000000ffff0b3224 */ /* 0x000fce00078e00ff */
[----:B------:R-:W2:Y:S01]  /*0460*/  @!P3 LDC R9, c[0x0][0xc] ;  /* 0x00000300ff09bb82 */ /* 0x000ea20000000800 */
[----:B0-----:R-:W-:-:S04]  /*0470*/  @P3 IMAD.WIDE.U32 R16, R4, R17, R6 ;  /* 0x0000001104103225 */ /* 0x001fc800078e0006 */
[----:B------:R-:W-:Y:S01]  /*0480*/  @P3 IMAD.IADD R17, R17, 0x1, R11 ;  /* 0x0000000111113824 */ /* 0x000fe200078e020b */
[----:B-1----:R-:W-:Y:S01]  /*0490*/  @!UP0 ULEA UR6, UR7, UR6, 0x18 ;  /* 0x0000000607068291 */ /* 0x002fe2000f8ec03f */
[----:B------:R-:W-:Y:S01]  /*04a0*/  VOTEU.ALL UP0, P0 ;  /* 0x00000000003f7886 */ /* 0x000fe20000000000 */
[----:B------:R-:W-:-:S04]  /*04b0*/  ISETP.NE.AND P0, PT, R0, 0x3, PT ;  /* 0x000000030000780c */ /* 0x000fc80003f05270 */
[----:B------:R-:W-:Y:S01]  /*04c0*/  ISETP.EQ.OR P0, PT, R0, RZ, !P0 ;  /* 0x000000ff0000720c */ /* 0x000fe20004702670 */
[----:B--2---:R-:W-:-:S03]  /*04d0*/  @!P3 IMAD.WIDE.U32 R6, R9, R3, R4 ;  /* 0x000000030906b225 */ /* 0x004fc600078e0004 */
[C---:B------:R-:W-:Y:S01]  /*04e0*/  ISETP.EQ.AND P0, PT, R8.reuse, RZ, P0 ;  /* 0x000000ff0800720c */ /* 0x040fe20000702270 */
[----:B------:R-:W-:Y:S01]  /*04f0*/  VIADD R8, R8, 0xffffffff ;  /* 0xffffffff08087836 */ /* 0x000fe20000000000 */
[----:B------:R-:W0:Y:S02]  /*0500*/  FENCE.VIEW.ASYNC.S ;  /* 0x00000000000073c6 */ /* 0x000e240000000000 */
[----:B0-----:R0:W3:Y:S01]  /*0510*/  @!UP0 SYNCS.EXCH.64 URZ, [UR6+0x40], UR4 ;  /* 0x00004004063f85b2 */ /* 0x0010e20008000100 */
[----:B------:R-:W-:Y:S01]  /*0520*/  @!P3 IMAD.MOV.U32 R16, RZ, RZ, R6 ;  /* 0x000000ffff10b224 */ /* 0x000fe200078e0006 */
[----:B------:R-:W-:Y:S01]  /*0530*/  SEL R19, RZ, 0x1, !P0 ;  /* 0x00000001ff137807 */ /* 0x000fe20004000000 */
[----:B------:R-:W-:Y:S01]  /*0540*/  @!P3 IMAD.MOV.U32 R17, RZ, RZ, R7 ;  /* 0x000000ffff11b224 */ /* 0x000fe200078e0007 */
[----:B------:R-:W-:-:S04]  /*0550*/  ISETP.GE.U32.AND P1, PT, R8, 0x2, PT ;  /* 0x000000020800780c */ /* 0x000fc80003f26070 */
[----:B------:R-:W-:Y:S01]  /*0560*/  SEL R19, R19, 0x2, P1 ;  /* 0x0000000213137807 */ /* 0x000fe20000800000 */
[----:B------:R0:W3:Y:S01]  /*0570*/  @!UP1 SYNCS.EXCH.64 URZ, [UR6+0x48], UR4 ;  /* 0x00004804063f95b2 */ /* 0x0000e20008000100 */
[----:B------:R-:W-:Y:S01]  /*0580*/  NOP ;  /* 0x0000000000007918 */ /* 0x000fe20000000000 */
[----:B---34-:R-:W-:Y:S06]  /*0590*/  BAR.SYNC.DEFER_BLOCKING 0x0 ;  /* 0x0000000000007b1d */ /* 0x018fec0000010000 */
[----:B------:R-:W-:Y:S05]  /*05a0*/  @!P2 BRA `(.L_x_3) ;  /* 0x000000840060a947 */ /* 0x000fea0003800000 */
[----:B------:R-:W-:-:S13]  /*05b0*/  ISETP.GT.U32.AND P0, PT, R8, 0x1, PT ;  /* 0x000000010800780c */ /* 0x000fda0003f04070 */
[----:B0-----:R-:W-:Y:S05]  /*05c0*/  @P0 EXIT ;  /* 0x000000000000094d */ /* 0x001fea0003800000 */
[----:B------:R-:W-:Y:S01]  /*05d0*/  ULDC.64 UR4, c[0x0][0x650] ;  /* 0x0001940000047ab9 */ /* 0x000fe20000000a00 */
[----:B------:R-:W-:Y:S01]  /*05e0*/  PRMT R0, RZ, 0x7610, R0 ;  /* 0x00007610ff007816 */ /* 0x000fe20000000000 */
[----:B------:R-:W-:Y:S01]  /*05f0*/  IMAD.MOV.U32 R153, RZ, RZ, -0x1 ;  /* 0xffffffffff997424 */ /* 0x000fe200078e00ff */
[----:B------:R-:W-:Y:S01]  /*0600*/  ISETP.GE.U32.AND P0, PT, R16, UR4, PT ;  /* 0x0000000410007c0c */ /* 0x000fe2000bf06070 */
[----:B------:R-:W-:Y:S02]  /*0610*/  IMAD.MOV.U32 R152, RZ, RZ, -0x1 ;  /* 0xffffffffff987424 */ /* 0x000fe400078e00ff */
[----:B------:R-:W-:Y:S01]  /*0620*/  IMAD.MOV.U32 R23, RZ, RZ, -0x1 ;  /* 0xffffffffff177424 */ /* 0x000fe200078e00ff */
[----:B------:R-:W-:-:S13]  /*0630*/  ISETP.GE.U32.AND.EX P0, PT, R17, UR5, PT, P0 ;  /* 0x0000000511007c0c */ /* 0x000fda000bf06100 */
[----:B------:R-:W-:Y:S05]  /*0640*/  @P0 BRA `(.L_x_4) ;  /* 0x0000000400540947 */ /* 0x000fea0003800000 */
[----:B------:R-:W0:Y:S01]  /*0650*/  LDC.64 R14, c[0x0][0x628] ;  /* 0x00018a00ff0e7b82 */ /* 0x000e220000000a00 */
[----:B------:R-:W-:Y:S02]  /*0660*/  IMAD.MOV.U32 R6, RZ, RZ, R16 ;  /* 0x000000ffff067224 */ /* 0x000fe400078e0010 */
[----:B------:R-:W-:-:S05]  /*0670*/  IMAD.MOV.U32 R7, RZ, RZ, R17 ;  /* 0x000000ffff077224 */ /* 0x000fca00078e0011 */
[----:B------:R-:W1:Y:S08]  /*0680*/  LDC R0, c[0x0][0x630] ;  /* 0x00018c00ff007b82 */ /* 0x000e700000000800 */
[----:B------:R-:W2:Y:S01]  /*0690*/  LDC.64 R20, c[0x0][0x620] ;  /* 0x00018800ff147b82 */ /* 0x000ea20000000a00 */
[----:B0-----:R-:W-:-:S04]  /*06a0*/  ISETP.NE.U32.AND P0, PT, R14, RZ, PT ;  /* 0x000000ff0e00720c */ /* 0x001fc80003f05070 */
[----:B------:R-:W-:-:S13]  /*06b0*/  ISETP.NE.AND.EX P0, PT, R15, RZ, PT, P0 ;  /* 0x000000ff0f00720c */ /* 0x000fda0003f05300 */
[----:B-12---:R-:W-:Y:S05]  /*06c0*/  @!P0 BRA `(.L_x_5) ;  /* 0x0000000000288947 */ /* 0x006fea0003800000 */
[----:B------:R-:W0:Y:S02]  /*06d0*/  LDC R11, c[0x0][0x634] ;  /* 0x00018d00ff0b7b82 */ /* 0x000e240000000800 */
[----:B0-----:R-:W-:-:S05]  /*06e0*/  IADD3 R11, P0, R16, R11, RZ ;  /* 0x0000000b100b7210 */ /* 0x001fca0007f1e0ff */
[----:B------:R-:W-:-:S04]  /*06f0*/  IMAD.X R13, RZ, RZ, R17, P0 ;  /* 0x000000ffff0d7224 */ /* 0x000fc800000e0611 */
[----:B------:R-:W-:-:S04]  /*0700*/  IMAD.WIDE.U32 R6, R13, R14, RZ ;  /* 0x0000000e0d067225 */ /* 0x000fc800078e00ff */
[----:B------:R-:W-:-:S04]  /*0710*/  IMAD.WIDE.U32 R8, P0, R11, R15, R6 ;  /* 0x0000000f0b087225 */ /* 0x000fc80007800006 */
[----:B------:R-:W-:-:S04]  /*0720*/  IMAD.WIDE.U32 R6, R11, R14, RZ ;  /* 0x0000000e0b067225 */ /* 0x000fc800078e00ff */
[----:B------:R-:W-:Y:S01]  /*0730*/  IMAD.X R11, RZ, RZ, RZ, P0 ;  /* 0x000000ffff0b7224 */ /* 0x000fe200000e06ff */
[----:B------:R-:W-:Y:S01]  /*0740*/  IADD3 RZ, P0, R7, R8, RZ ;  /* 0x0000000807ff7210 */ /* 0x000fe20007f1e0ff */
[----:B------:R-:W-:-:S04]  /*0750*/  IMAD.MOV.U32 R10, RZ, RZ, R9 ;  /* 0x000000ffff0a7224 */ /* 0x000fc800078e0009 */
[----:B------:R-:W-:-:S08]  /*0760*/  IMAD.WIDE.U32.X R6, R13, R15, R10, P0 ;  /* 0x0000000f0d067225 */ /* 0x000fd000000e040a */
.L_x_5:
[-CC-:B------:R-:W-:Y:S01]  /*0770*/  SHF.R.U64 R23, R6, R0.reuse, R7.reuse ;  /* 0x0000000006177219 */ /* 0x180fe20000001207 */
[----:B------:R-:W0:Y:S01]  /*0780*/  LDC R10, c[0x0][0x618] ;  /* 0x00018600ff0a7b82 */ /* 0x000e220000000800 */
[----:B------:R-:W-:Y:S01]  /*0790*/  SHF.R.U32.HI R5, RZ, R0, R7 ;  /* 0x00000000ff057219 */ /* 0x000fe20000011607 */
[----:B------:R-:W-:Y:S01]  /*07a0*/  ULDC UR4, c[0x0][0x150] ;  /* 0x0000540000047ab9 */ /* 0x000fe20000000800 */
[----:B------:R-:W-:Y:S02]  /*07b0*/  IADD3 R9, P0, RZ, -R23, RZ ;  /* 0x80000017ff097210 */ /* 0x000fe40007f1e0ff */
[----:B------:R-:W-:-:S03]  /*07c0*/  I2FP.F32.U32 R0, R4 ;  /* 0x0000000400007245 */ /* 0x000fc60000201000 */
[----:B------:R-:W1:Y:S01]  /*07d0*/  LDC.64 R28, c[0x0][0x640] ;  /* 0x00019000ff1c7b82 */ /* 0x000e620000000a00 */
[----:B------:R-:W-:Y:S02]  /*07e0*/  IMAD.X R11, RZ, RZ, ~R5, P0 ;  /* 0x000000ffff0b7224 */ /* 0x000fe400000e0e05 */
[----:B------:R-:W-:Y:S01]  /*07f0*/  FMUL R0, R0, UR4 ;  /* 0x0000000400007c20 */ /* 0x000fe20008400000 */
[----:B------:R-:W-:Y:S01]  /*0800*/  IMAD.WIDE.U32 R6, R9, R20, R16 ;  /* 0x0000001409067225 */ /* 0x000fe200078e0010 */
[----:B------:R-:W-:-:S03]  /*0810*/  ULDC UR4, c[0x0][0x154] ;  /* 0x0000550000047ab9 */ /* 0x000fc60000000800 */
[----:B------:R-:W-:Y:S01]  /*0820*/  IMAD R8, R11, R20, RZ ;  /* 0x000000140b087224 */ /* 0x000fe200078e02ff */
[----:B------:R-:W2:Y:S01]  /*0830*/  LDC R5, c[0x0][0x144] ;  /* 0x00005100ff057b82 */ /* 0x000ea20000000800 */
[----:B------:R-:W3:Y:S02]  /*0840*/  F2I.U32.TRUNC.NTZ R0, R0 ;  /* 0x0000000000007305 */ /* 0x000ee4000020f000 */
[----:B------:R-:W-:-:S04]  /*0850*/  IMAD R9, R9, R21, R8 ;  /* 0x0000001509097224 */ /* 0x000fc800078e0208 */
[----:B------:R-:W-:Y:S01]  /*0860*/  IMAD.IADD R7, R7, 0x1, R9 ;  /* 0x0000000107077824 */ /* 0x000fe200078e0209 */
[----:B------:R-:W4:Y:S01]  /*0870*/  LDC R12, c[0x0][0x608] ;  /* 0x00018200ff0c7b82 */ /* 0x000f220000000800 */
[----:B------:R-:W-:-:S03]  /*0880*/  IMAD.MOV.U32 R9, RZ, RZ, -0x1 ;  /* 0xffffffffff097424 */ /* 0x000fc600078e00ff */
[-CC-:B0-----:R-:W-:Y:S02]  /*0890*/  SHF.R.U64 R20, R6, R10.reuse, R7.reuse ;  /* 0x0000000a06147219 */ /* 0x181fe40000001207 */
[----:B------:R-:W-:Y:S02]  /*08a0*/  I2FP.F32.U32 R6, R3 ;  /* 0x0000000300067245 */ /* 0x000fe40000201000 */
[----:B------:R-:W0:Y:S01]  /*08b0*/  LDC R26, c[0x0][0x658] ;  /* 0x00019600ff1a7b82 */ /* 0x000e220000000800 */
[----:B-1----:R-:W-:Y:S01]  /*08c0*/  ISETP.NE.U32.AND P0, PT, R28, RZ, PT ;  /* 0x000000ff1c00720c */ /* 0x002fe20003f05070 */
[----:B---3--:R-:W-:Y:S01]  /*08d0*/  IMAD.MOV R8, RZ, RZ, -R0 ;  /* 0x000000ffff087224 */ /* 0x008fe200078e0a00 */
[----:B------:R-:W-:Y:S01]  /*08e0*/  SHF.R.U32.HI R7, RZ, R10, R7 ;  /* 0x0000000aff077219 */ /* 0x000fe20000011607 */
[----:B------:R-:W-:Y:S01]  /*08f0*/  FMUL R6, R6, UR4 ;  /* 0x0000000406067c20 */ /* 0x000fe20008400000 */
[----:B------:R-:W-:-:S03]  /*0900*/  ISETP.NE.AND.EX P0, PT, R29, RZ, PT, P0 ;  /* 0x000000ff1d00720c */ /* 0x000fc60003f05300 */
[----:B------:R-:W1:Y:S01]  /*0910*/  LDC R14, c[0x0][0x148] ;  /* 0x00005200ff0e7b82 */ /* 0x000e620000000800 */
[----:B--2---:R-:W-:-:S07]  /*0920*/  IMAD R0, R5, R8, R4 ;  /* 0x0000000805007224 */ /* 0x004fce00078e0204 */
[----:B------:R-:W2:Y:S01]  /*0930*/  LDC R24, c[0x0][0x600] ;  /* 0x00018000ff187b82 */ /* 0x000ea20000000800 */
[-CC-:B----4-:R-:W-:Y:S02]  /*0940*/  SHF.R.U64 R30, R20, R12.reuse, R7.reuse ;  /* 0x0000000c141e7219 */ /* 0x190fe40000001207 */
[----:B------:R-:W-:Y:S01]  /*0950*/  SHF.R.U32.HI R5, RZ, R12, R7 ;  /* 0x0000000cff057219 */ /* 0x000fe20000011607 */
[----:B------:R-:W-:Y:S01]  /*0960*/  IMAD.MOV.U32 R7, RZ, RZ, 0x1 ;  /* 0x00000001ff077424 */ /* 0x000fe200078e00ff */
[----:B------:R3:W4:Y:S03]  /*0970*/  F2I.U32.TRUNC.NTZ R12, R6 ;  /* 0x00000006000c7305 */ /* 0x000726000020f000 */
[----:B------:R-:W1:Y:S01]  /*0980*/  LDC R15, c[0x0][0x648] ;  /* 0x00019200ff0f7b82 */ /* 0x000e620000000800 */
[-C--:B0-----:R-:W-:Y:S02]  /*0990*/  SHF.L.U32 R4, R9, R26.reuse, RZ ;  /* 0x0000001a09047219 */ /* 0x081fe400000006ff */
[----:B------:R-:W-:-:S02]  /*09a0*/  SHF.R.U64 R32, R30, R26, R5 ;  /* 0x0000001a1e207219 */ /* 0x000fc40000001205 */
[----:B------:R-:W-:Y:S02]  /*09b0*/  LOP3.LUT R11, RZ, R4, RZ, 0x33, !PT ;  /* 0x00000004ff0b7212 */ /* 0x000fe400078e33ff */
[-C--:B------:R-:W-:Y:S01]  /*09c0*/  SHF.R.U32.HI R5, RZ, R26.reuse, R5 ;  /* 0x0000001aff057219 */ /* 0x080fe20000011605 */
[----:B------:R-:W0:Y:S01]  /*09d0*/  LDC R21, c[0x0][0x638] ;  /* 0x00018e00ff157b82 */ /* 0x000e220000000800 */
[----:B------:R-:W-:Y:S01]  /*09e0*/  SHF.L.U32 R10, R7, R26, RZ ;  /* 0x0000001a070a7219 */ /* 0x000fe200000006ff */
[----:B------:R-:W-:-:S06]  /*09f0*/  IMAD.MOV.U32 R4, RZ, RZ, R32 ;  /* 0x000000ffff047224 */ /* 0x000fcc00078e0020 */
[----:B------:R-:W0:Y:S01]  /*0a00*/  LDC R153, c[0x0][0x610] ;  /* 0x00018400ff997b82 */ /* 0x000e220000000800 */
[----:B---34-:R-:W-:Y:S05]  /*0a10*/  @!P0 BRA `(.L_x_6) ;  /* 0x0000000000288947 */ /* 0x018fea0003800000 */
[----:B------:R-:W3:Y:S02]  /*0a20*/  LDC R9, c[0x0][0x64c] ;  /* 0x00019300ff097b82 */ /* 0x000ee40000000800 */
[----:B---3--:R-:W-:-:S05]  /*0a30*/  IADD3 R9, P0, R32, R9, RZ ;  /* 0x0000000920097210 */ /* 0x008fca0007f1e0ff */
        /* <DEDUP_REMOVED lines=8> */
.L_x_6:
[----:B-1----:R-:W-:Y:S01]  /*0ac0*/  SHF.R.U64 R4, R4, R15, R5 ;  /* 0x0000000f04047219 */ /* 0x002fe20000001205 */
[----:B--2---:R-:W-:Y:S01]  /*0ad0*/  VIADD R5, R24, 0xffffffff ;  /* 0xffffffff18057836 */ /* 0x004fe20000000000 */
[----:B------:R-:W-:Y:S01]  /*0ae0*/  LOP3.LUT R11, R30, R11, RZ, 0xc0, !PT ;  /* 0x0000000b1e0b7212 */ /* 0x000fe200078ec0ff */
[----:B------:R-:W-:Y:S02]  /*0af0*/  IMAD.MOV R12, RZ, RZ, -R12 ;  /* 0x000000ffff0c7224 */ /* 0x000fe400078e0a0c */
[----:B------:R-:W-:Y:S02]  /*0b00*/  IMAD.MOV R6, RZ, RZ, -R4 ;  /* 0x000000ffff067224 */ /* 0x000fe400078e0a04 */
[----:B------:R-:W-:Y:S01]  /*0b10*/  IMAD R11, R10, R4, R11 ;  /* 0x000000040a0b7224 */ /* 0x000fe200078e020b */
[----:B------:R-:W-:Y:S01]  /*0b20*/  LOP3.LUT R4, R20, R5, RZ, 0xc0, !PT ;  /* 0x0000000514047212 */ /* 0x000fe200078ec0ff */
[----:B------:R-:W-:Y:S02]  /*0b30*/  @P3 IMAD R0, R14, R12, R3 ;  /* 0x0000000c0e003224 */ /* 0x000fe400078e0203 */
[----:B0-----:R-:W-:-:S02]  /*0b40*/  IMAD R3, R6, R21, R32 ;  /* 0x0000001506037224 */ /* 0x001fc400078e0220 */
[----:B------:R-:W-:Y:S02]  /*0b50*/  IMAD R153, R11, R153, R0 ;  /* 0x000000990b997224 */ /* 0x000fe400078e0200 */
[----:B------:R-:W-:Y:S02]  /*0b60*/  IMAD R4, R3, R24, R4 ;  /* 0x0000001803047224 */ /* 0x000fe400078e0204 */
[----:B------:R-:W-:-:S03]  /*0b70*/  IMAD.MOV.U32 R0, RZ, RZ, 0x1 ;  /* 0x00000001ff007424 */ /* 0x000fc600078e00ff */
[----:B------:R-:W-:Y:S02]  /*0b80*/  SEL R152, R4, R153, !P3 ;  /* 0x0000009904987207 */ /* 0x000fe40005800000 */
[----:B------:R-:W-:-:S07]  /*0b90*/  SEL R153, R153, R4, !P3 ;  /* 0x0000000499997207 */ /* 0x000fce0005800000 */
.L_x_4:
[----:B------:R-:W-:-:S08]  /*0ba0*/  NOP ;  /* 0x0000000000007918 */ /* 0x000fd00000000000 */
[----:B------:R-:W0:Y:S02]  /*0bb0*/  USETMAXREG.TRY_ALLOC.CTAPOOL UP0, 0xe8 ;  /* 0x000000e8000079c8 */ /* 0x000e240008000600 */
[----:B0-----:R-:W-:-:S13]  /*0bc0*/  PLOP3.LUT P0, PT, PT, PT, UP0, 0x80, 0x0 ;  /* 0x000000000000781c */ /* 0x001fda0003f0f008 */
[----:B------:R-:W-:Y:S05]  /*0bd0*/  @!P0 BRA `(.L_x_4) ;  /* 0xfffffffc00f08947 */ /* 0x000fea000383ffff */
[----:B------:R-:W-:Y:S01]  /*0be0*/  ULDC.64 UR4, c[0x0][0x598] ;  /* 0x0001660000047ab9 */ /* 0x000fe20000000a00 */
[----:B------:R-:W-:Y:S01]  /*0bf0*/  ULDC.64 UR36, c[0x0][0x208] ;  /* 0x0000820000247ab9 */ /* 0x000fe20000000a00 */
[----:B------:R-:W-:-:S04]  /*0c00*/  ISETP.NE.U32.AND P0, PT, RZ, UR4, PT ;  /* 0x00000004ff007c0c */ /* 0x000fc8000bf05070 */
[----:B------:R-:W-:-:S13]  /*0c10*/  ISETP.NE.AND.EX P0, PT, RZ, UR5, PT, P0 ;  /* 0x00000005ff007c0c */ /* 0x000fda000bf05300 */
[----:B------:R-:W-:Y:S05]  /*0c20*/  @!P0 BRA `(.L_x_7) ;  /* 0x00000000001c8947 */ /* 0x000fea0003800000 */
[----:B------:R-:W0:Y:S02]  /*0c30*/  LDC.64 R4, c[0x0][0x598] ;  /* 0x00016600ff047b82 */ /* 0x000e240000000a00 */
[----:B0-----:R-:W2:Y:S02]  /*0c40*/  LDG.E.64 R4, desc[UR36][R4.64] ;  /* 0x0000002404047981 */ /* 0x001ea4000c1e1b00 */
[----:B--2---:R-:W-:-:S04]  /*0c50*/  ISETP.NE.U32.AND P0, PT, R4, RZ, PT ;  /* 0x000000ff0400720c */ /* 0x004fc80003f05070 */
[----:B------:R-:W-:-:S13]  /*0c60*/  ISETP.NE.AND.EX P0, PT, R5, RZ, PT, P0 ;  /* 0x000000ff0500720c */ /* 0x000fda0003f05300 */
[----:B------:R-:W-:Y:S05]  /*0c70*/  @!P0 BRA `(.L_x_7) ;  /* 0x0000000000088947 */ /* 0x000fea0003800000 */
[----:B------:R0:W5:Y:S01]  /*0c80*/  LD.E R154, desc[UR36][R4.64] ;  /* 0x00000024049a7980 */ /* 0x000162000c101900 */
[----:B------:R-:W-:Y:S05]  /*0c90*/  BRA `(.L_x_8) ;  /* 0x0000000000247947 */ /* 0x000fea0003800000 */
.L_x_7:
[----:B------:R-:W-:Y:S02]  /*0ca0*/  ULDC.64 UR4, c[0x0][0x588] ;  /* 0x0001620000047ab9 */ /* 0x000fe40000000a00 */
[----:B------:R-:W-:-:S04]  /*0cb0*/  ISETP.NE.U32.AND P0, PT, RZ, UR4, PT ;  /* 0x00000004ff007c0c */ /* 0x000fc8000bf05070 */
[----:B------:R-:W-:-:S13]  /*0cc0*/  ISETP.NE.AND.EX P0, PT, RZ, UR5, PT, P0 ;  /* 0x00000005ff007c0c */ /* 0x000fda000bf05300 */
[----:B------:R-:W-:Y:S05]  /*0cd0*/  @!P0 BRA `(.L_x_9) ;  /* 0x00000000000c8947 */ /* 0x000fea0003800000 */
[----:B------:R-:W0:Y:S02]  /*0ce0*/  LDC.64 R154, c[0x0][0x588] ;  /* 0x00016200ff9a7b82 */ /* 0x000e240000000a00 */
[----:B0-----:R1:W5:Y:S01]  /*0cf0*/  LDG.E R154, desc[UR36][R154.64] ;  /* 0x000000249a9a7981 */ /* 0x001362000c1e1900 */
[----:B------:R-:W-:Y:S05]  /*0d00*/  BRA `(.L_x_8) ;  /* 0x0000000000087947 */ /* 0x000fea0003800000 */
.L_x_9:
[----:B------:R-:W-:Y:S02]  /*0d10*/  ULDC UR4, c[0x0][0x580] ;  /* 0x0001600000047ab9 */ /* 0x000fe40000000800 */
[----:B------:R-:W-:-:S07]  /*0d20*/  IMAD.U32 R154, RZ, RZ, UR4 ;  /* 0x00000004ff9a7e24 */ /* 0x000fce000f8e00ff */
.L_x_8:
[----:B------:R-:W-:Y:S02]  /*0d30*/  ULDC.64 UR4, c[0x0][0x5a0] ;  /* 0x0001680000047ab9 */ /* 0x000fe40000000a00 */
[----:B------:R-:W-:-:S04]  /*0d40*/  ISETP.NE.U32.AND P0, PT, RZ, UR4, PT ;  /* 0x00000004ff007c0c */ /* 0x000fc8000bf05070 */
[----:B------:R-:W-:-:S13]  /*0d50*/  ISETP.NE.AND.EX P0, PT, RZ, UR5, PT, P0 ;  /* 0x00000005ff007c0c */ /* 0x000fda000bf05300 */
[----:B------:R-:W-:Y:S05]  /*0d60*/  @!P0 BRA `(.L_x_10) ;  /* 0x00000000001c8947 */ /* 0x000fea0003800000 */
[----:B0-----:R-:W0:Y:S02]  /*0d70*/  LDC.64 R4, c[0x0][0x5a0] ;  /* 0x00016800ff047b82 */ /* 0x001e240000000a00 */
[----:B0-----:R-:W2:Y:S02]  /*0d80*/  LDG.E.64 R4, desc[UR36][R4.64] ;  /* 0x0000002404047981 */ /* 0x001ea4000c1e1b00 */
[----:B--2---:R-:W-:-:S04]  /*0d90*/  ISETP.NE.U32.AND P0, PT, R4, RZ, PT ;  /* 0x000000ff0400720c */ /* 0x004fc80003f05070 */
[----:B------:R-:W-:-:S13]  /*0da0*/  ISETP.NE.AND.EX P0, PT, R5, RZ, PT, P0 ;  /* 0x000000ff0500720c */ /* 0x000fda0003f05300 */
[----:B------:R-:W-:Y:S05]  /*0db0*/  @!P0 BRA `(.L_x_10) ;  /* 0x0000000000088947 */ /* 0x000fea0003800000 */
[----:B-1----:R0:W5:Y:S01]  /*0dc0*/  LD.E R155, desc[UR36][R4.64] ;  /* 0x00000024049b7980 */ /* 0x002162000c101900 */
[----:B------:R-:W-:Y:S05]  /*0dd0*/  BRA `(.L_x_11) ;  /* 0x0000000000247947 */ /* 0x000fea0003800000 */
.L_x_10:
[----:B------:R-:W-:Y:S02]  /*0de0*/  ULDC.64 UR4, c[0x0][0x590] ;  /* 0x0001640000047ab9 */ /* 0x000fe40000000a00 */
[----:B------:R-:W-:-:S04]  /*0df0*/  ISETP.NE.U32.AND P0, PT, RZ, UR4, PT ;  /* 0x00000004ff007c0c */ /* 0x000fc8000bf05070 */
[----:B------:R-:W-:-:S13]  /*0e00*/  ISETP.NE.AND.EX P0, PT, RZ, UR5, PT, P0 ;  /* 0x00000005ff007c0c */ /* 0x000fda000bf05300 */
[----:B------:R-:W-:Y:S05]  /*0e10*/  @!P0 BRA `(.L_x_12) ;  /* 0x00000000000c8947 */ /* 0x000fea0003800000 */
[----:B0-----:R-:W1:Y:S02]  /*0e20*/  LDC.64 R4, c[0x0][0x590] ;  /* 0x00016400ff047b82 */ /* 0x001e640000000a00 */
[----:B-1----:R1:W5:Y:S01]  /*0e30*/  LDG.E R155, desc[UR36][R4.64] ;  /* 0x00000024049b7981 */ /* 0x002362000c1e1900 */
[----:B------:R-:W-:Y:S05]  /*0e40*/  BRA `(.L_x_11) ;  /* 0x0000000000087947 */ /* 0x000fea0003800000 */
.L_x_12:
[----:B------:R-:W-:Y:S02]  /*0e50*/  ULDC UR4, c[0x0][0x584] ;  /* 0x0001610000047ab9 */ /* 0x000fe40000000800 */
[----:B-1----:R-:W-:-:S07]  /*0e60*/  IMAD.U32 R155, RZ, RZ, UR4 ;  /* 0x00000004ff9b7e24 */ /* 0x002fce000f8e00ff */
.L_x_11:
[----:B------:R-:W-:-:S13]  /*0e70*/  LOP3.LUT P0, RZ, R0, 0xff, RZ, 0xc0, !PT ;  /* 0x000000ff00ff7812 */ /* 0x000fda000780c0ff */
[----:B------:R-:W-:Y:S05]  /*0e80*/  @!P0 EXIT ;  /* 0x000000000000894d */ /* 0x000fea0003800000 */
[----:B------:R-:W-:Y:S01]  /*0e90*/  ULDC UR4, c[0x0][0x28c] ;  /* 0x0000a30000047ab9 */ /* 0x000fe20000000800 */
[----:B------:R-:W-:Y:S01]  /*0ea0*/  LOP3.LUT R160, R19, 0x1, RZ, 0xfc, !PT ;  /* 0x0000000113a07812 */ /* 0x000fe200078efcff */
[----:B------:R-:W-:Y:S01]  /*0eb0*/  UIADD3 UR4, UR4, 0x3f, URZ ;  /* 0x0000003f04047890 */ /* 0x000fe2000fffe03f */
[----:B------:R-:W-:Y:S01]  /*0ec0*/  UMOV UR38, URZ ;  /* 0x0000003f00267c82 */ /* 0x000fe20008000000 */
[----:B------:R-:W-:Y:S02]  /*0ed0*/  UMOV UR39, URZ ;  /* 0x0000003f00277c82 */ /* 0x000fe40008000000 */
[----:B------:R-:W-:-:S04]  /*0ee0*/  USHF.R.S32.HI UR5, URZ, 0x1f, UR4 ;  /* 0x0000001f3f057899 */ /* 0x000fc80008011404 */
[----:B------:R-:W-:-:S04]  /*0ef0*/  ULEA.HI UR5, UR5, UR4, URZ, 0x6 ;  /* 0x0000000405057291 */ /* 0x000fc8000f8f303f */
[----:B------:R-:W-:-:S12]  /*0f00*/  USHF.R.S32.HI UR40, URZ, 0x6, UR5 ;  /* 0x000000063f287899 */ /* 0x000fd80008011405 */
.L_x_286:
[----:B------:R-:W-:Y:S01]  /*0f10*/  LOP3.LUT R0, R18, 0x80, RZ, 0xc0, !PT ;  /* 0x0000008012007812 */ /* 0x000fe200078ec0ff */
[----:B--2---:R-:W2:Y:S01]  /*0f20*/  S2UR UR7, SR_CgaCtaId ;  /* 0x00000000000779c3 */ /* 0x004ea20000008800 */
[----:B------:R-:W-:Y:S02]  /*0f30*/  UMOV UR6, 0x400 ;  /* 0x0000040000067882 */ /* 0x000fe40000000000 */
[----:B------:R-:W-:-:S06]  /*0f40*/  SHF.R.U32.HI R0, RZ, 0x7, R0 ;  /* 0x00000007ff007819 */ /* 0x000fcc0000011600 */
[----:B---3--:R-:W3:Y:S01]  /*0f50*/  SHFL.IDX PT, R0, R0, RZ, 0x1f ;  /* 0x00001fff00007589 */ /* 0x008ee200000e0000 */
[----:B--2---:R-:W-:Y:S01]  /*0f60*/  ULEA UR42, UR7, UR6, 0x18 ;  /* 0x00000006072a7291 */ /* 0x004fe2000f8ec03f */
[----:B---3--:R-:W-:-:S13]  /*0f70*/  R2UR UR4, R0 ;  /* 0x00000000000472ca */ /* 0x008fda00000e0000 */
[----:B------:R-:W-:-:S04]  /*0f80*/  ULEA.HI UR5, UR4, UR4, URZ, 0x1 ;  /* 0x0000000404057291 */ /* 0x000fc8000f8f083f */
[----:B------:R-:W-:-:S04]  /*0f90*/  ULOP3.LUT UR5, UR5, 0x7fffe, URZ, 0xc0, !UPT ;  /* 0x0007fffe05057892 */ /* 0x000fc8000f8ec03f */
[----:B------:R-:W-:-:S03]  /*0fa0*/  UIADD3 UR5, UR4, -UR5, URZ ;  /* 0x8000000504057290 */ /* 0x000fc6000fffe03f */
[----:B------:R-:W-:Y:S01]  /*0fb0*/  ULDC UR4, c[0x0][0x28c] ;  /* 0x0000a30000047ab9 */ /* 0x000fe20000000800 */
[----:B------:R-:W-:Y:S01]  /*0fc0*/  ULEA UR5, UR5, UR42, 0xd ;  /* 0x0000002a05057291 */ /* 0x000fe2000f8e683f */
[----:B------:R-:W-:-:S03]  /*0fd0*/  ISETP.LT.AND P0, PT, RZ, UR4, PT ;  /* 0x00000004ff007c0c */ /* 0x000fc6000bf01270 */
[----:B------:R-:W-:-:S04]  /*0fe0*/  UIADD3 UR5, UR5, 0x100, URZ ;  /* 0x0000010005057890 */ /* 0x000fc8000fffe03f */
[----:B------:R-:W-:-:S04]  /*0ff0*/  USHF.R.U32.HI UR5, URZ, 0x4, UR5 ;  /* 0x000000043f057899 */ /* 0x000fc80008011605 */
[----:B------:R-:W-:Y:S02]  /*1000*/  ULOP3.LUT UR41, UR5, 0x3fff, URZ, 0xc0, !UPT ;  /* 0x00003fff05297892 */ /* 0x000fe4000f8ec03f */
[----:B-1--4-:R-:W-:Y:S10]  /*1010*/  @P0 BRA `(.L_x_13) ;  /* 0x0000000000400947 */ /* 0x012ff40003800000 */
[----:B------:R-:W-:Y:S01]  /*1020*/  MOV R0, 0x0 ;  /* 0x0000000000007802 */ /* 0x000fe20000000f00 */
[----:B------:R-:W-:Y:S01]  /*1030*/  ULDC.64 UR4, c[0x4][0x68] ;  /* 0x01001a0000047ab9 */ /* 0x000fe20000000a00 */
[----:B------:R-:W-:Y:S01]  /*1040*/  ULDC.64 UR6, c[0x4][0x8] ;  /* 0x0100020000067ab9 */ /* 0x000fe20000000a00 */
[----:B01----:R-:W-:Y:S01]  /*1050*/  IMAD.U32 R4, RZ, RZ, UR4 ;  /* 0x00000004ff047e24 */ /* 0x003fe2000f8e00ff */
[----:B------:R0:W1:Y:S01]  /*1060*/  LDC.64 R14, c[0x4][R0] ;  /* 0x01000000000e7b82 */ /* 0x0000620000000a00 */
[----:B------:R-:W-:Y:S01]  /*1070*/  IMAD.U32 R5, RZ, RZ, UR5 ;  /* 0x00000005ff057e24 */ /* 0x000fe2000f8e00ff */
[----:B------:R-:W-:Y:S01]  /*1080*/  ULDC.64 UR4, c[0x4][0x70] ;  /* 0x01001c0000047ab9 */ /* 0x000fe20000000a00 */
[----:B------:R-:W-:Y:S02]  /*1090*/  IMAD.U32 R10, RZ, RZ, UR6 ;  /* 0x00000006ff0a7e24 */ /* 0x000fe4000f8e00ff */
[----:B------:R-:W-:Y:S02]  /*10a0*/  IMAD.U32 R6, RZ, RZ, UR4 ;  /* 0x00000004ff067e24 */ /* 0x000fe4000f8e00ff */
[----:B------:R-:W-:-:S02]  /*10b0*/  IMAD.U32 R7, RZ, RZ, UR5 ;  /* 0x00000005ff077e24 */ /* 0x000fc4000f8e00ff */
[----:B------:R-:W-:Y:S02]  /*10c0*/  IMAD.U32 R11, RZ, RZ, UR7 ;  /* 0x00000007ff0b7e24 */ /* 0x000fe4000f8e00ff */
[----:B------:R-:W-:Y:S02]  /*10d0*/  IMAD.MOV.U32 R8, RZ, RZ, 0x1e1 ;  /* 0x000001e1ff087424 */ /* 0x000fe400078e00ff */
[----:B------:R-:W-:Y:S02]  /*10e0*/  IMAD.MOV.U32 R12, RZ, RZ, 0x1 ;  /* 0x00000001ff0c7424 */ /* 0x000fe400078e00ff */
[----:B0-----:R-:W-:-:S07]  /*10f0*/  IMAD.MOV.U32 R13, RZ, RZ, RZ ;  /* 0x000000ffff0d7224 */ /* 0x001fce00078e00ff */
[----:B------:R-:W-:-:S07]  /*1100*/  LEPC R20, `(.L_x_13) ;  /* 0x000000001014794e */ /* 0x000fce0000000000 */
[----:B-1---5:R-:W-:Y:S05]  /*1110*/  CALL.ABS.NOINC R14 ;  /* 0x000000000e007343 */ /* 0x022fea0003c00000 */
.L_x_13:
[----:B------:R-:W-:-:S13]  /*1120*/  ISETP.NE.AND P0, PT, R160, 0x3, PT ;  /* 0x00000003a000780c */ /* 0x000fda0003f05270 */
[----:B------:R-:W-:Y:S05]  /*1130*/  @!P0 BRA `(.L_x_14) ;  /* 0x0000000000048947 */ /* 0x000fea0003800000 */
[----:B------:R-:W-:Y:S01]  /*1140*/  BPT.TRAP 0x1 ;  /* 0x000000040000795c */ /* 0x000fe20000300000 */
.L_x_14:
[----:B------:R-:W-:Y:S02]  /*1150*/  IMAD.U32 R3, RZ, RZ, UR39 ;  /* 0x00000027ff037e24 */ /* 0x000fe4000f8e00ff */
[----:B------:R-:W-:-:S03]  /*1160*/  IMAD.U32 R0, RZ, RZ, UR38 ;  /* 0x00000026ff007e24 */ /* 0x000fc6000f8e00ff */
[----:B------:R-:W-:Y:S02]  /*1170*/  LEA R3, R3, UR42, 0x3 ;  /* 0x0000002a03037c11 */ /* 0x000fe4000f8e18ff */
[----:B------:R-:W-:-:S04]  /*1180*/  SHF.L.U32 R0, R0, 0x1f, RZ ;  /* 0x0000001f00007819 */ /* 0x000fc800000006ff */
[----:B------:R2:W3:Y:S01]  /*1190*/  SYNCS.PHASECHK.TRANS64.TRYWAIT P1, [R3+URZ], R0 ;  /* 0x00000000030075a7 */ /* 0x0004e2000802017f */
[----:B------:R-:W-:Y:S05]  /*11a0*/  @!P0 BRA `(.L_x_15) ;  /* 0x0000000000048947 */ /* 0x000fea0003800000 */
[----:B------:R-:W-:Y:S01]  /*11b0*/  BPT.TRAP 0x1 ;  /* 0x000000040000795c */ /* 0x000fe20000300000 */
.L_x_15:
[----:B---3--:R-:W-:Y:S05]  /*11c0*/  @P1 BRA `(.L_x_16) ;  /* 0x0000000000081947 */ /* 0x008fea0003800000 */
[----:B------:R-:W3:Y:S02]  /*11d0*/  SYNCS.PHASECHK.TRANS64.TRYWAIT P1, [R3+URZ], R0 ;  /* 0x00000000030075a7 */ /* 0x000ee4000802017f */
[----:B---3--:R-:W-:Y:S05]  /*11e0*/  @!P1 BRA `(.L_x_17) ;  /* 0x0000008c00e89947 */ /* 0x008fea0003800000 */
.L_x_16:
[----:B------:R-:W-:-:S04]  /*11f0*/  UISETP.LT.AND UP0, UPT, UR40, 0x1, UPT ;  /* 0x000000012800788c */ /* 0x000fc8000bf01270 */
[----:B------:R-:W-:-:S04]  /*1200*/  USEL UR4, UR40, 0x1, UP0 ;  /* 0x0000000128047887 */ /* 0x000fc80008000000 */
[----:B------:R-:W-:-:S06]  /*1210*/  UIADD3 UR4, UR40, -UR4, URZ ;  /* 0x8000000428047290 */ /* 0x000fcc000fffe03f */
[----:B--23--:R-:W-:Y:S01]  /*1220*/  IMAD.U32 R0, RZ, RZ, UR4 ;  /* 0x00000004ff007e24 */ /* 0x00cfe2000f8e00ff */
[----:B------:R-:W-:Y:S05]  /*1230*/  WARPSYNC.ALL ;  /* 0x0000000000007948 */ /* 0x000fea0003800000 */
[----:B------:R-:W-:Y:S01]  /*1240*/  ISETP.GE.AND P1, PT, R0, 0x1, PT ;  /* 0x000000010000780c */ /* 0x000fe20003f26270 */
[----:B------:R-:W-:Y:S01]  /*1250*/  UIADD3 UR4, UR42, 0x18100, URZ ;  /* 0x000181002a047890 */ /* 0x000fe2000fffe03f */
[----:B------:R-:W-:Y:S01]  /*1260*/  WARPGROUP.ARRIVE ;  /* 0x00000000000079c5 */ /* 0x000fe20000000000 */
[----:B------:R-:W-:Y:S01]  /*1270*/  UMOV UR9, 0x40000040 ;  /* 0x4000004000097882 */ /* 0x000fe20000000000 */
[----:B------:R-:W-:Y:S01]  /*1280*/  UMOV UR11, 0x40000040 ;  /* 0x40000040000b7882 */ /* 0x000fe20000000000 */
[----:B------:R-:W-:-:S04]  /*1290*/  USHF.R.U32.HI UR4, URZ, 0x4, UR4 ;  /* 0x000000043f047899 */ /* 0x000fc80008011604 */
[----:B------:R-:W-:Y:S02]  /*12a0*/  ULOP3.LUT UR5, UR4, 0x3fff, URZ, 0xc0, !UPT ;  /* 0x00003fff04057892 */ /* 0x000fe4000f8ec03f */
[----:B------:R-:W-:Y:S02]  /*12b0*/  ULOP3.LUT UR4, UR41, 0x10000, URZ, 0xfc, !UPT ;  /* 0x0001000029047892 */ /* 0x000fe4000f8efc3f */
[----:B------:R-:W-:Y:S02]  /*12c0*/  ULOP3.LUT UR5, UR5, 0x10000, URZ, 0xfc, !UPT ;  /* 0x0001000005057892 */ /* 0x000fe4000f8efc3f */
[----:B------:R-:W-:Y:S02]  /*12d0*/  ULEA UR6, UR39, UR4, 0xb ;  /* 0x0000000427067291 */ /* 0x000fe4000f8e583f */
[----:B------:R-:W-:-:S05]  /*12e0*/  ULEA UR7, UR39, UR5, 0xc ;  /* 0x0000000527077291 */ /* 0x000fca000f8e603f */
[----:B------:R-:W-:Y:S02]  /*12f0*/  UMOV UR8, UR6 ;  /* 0x0000000600087c82 */ /* 0x000fe40008000000 */
[----:B------:R-:W-:Y:S02]  /*1300*/  UMOV UR10, UR7 ;  /* 0x00000007000a7c82 */ /* 0x000fe40008000000 */
[----:B------:R-:W-:Y:S01]  /*1310*/  HGMMA.64x256x8.F32.TF32 R24, gdesc[UR8], RZ, !UPT, gsb0 ;  /* 0x07e00000081879f0 */ /* 0x000fe2000c0028ff */
[----:B------:R-:W-:Y:S02]  /*1320*/  UIADD3 UR8, UR6, 0x2, URZ ;  /* 0x0000000206087890 */ /* 0x000fe4000fffe03f */
[----:B------:R-:W-:Y:S01]  /*1330*/  UIADD3 UR10, UR7, 0x2, URZ ;  /* 0x00000002070a7890 */ /* 0x000fe2000fffe03f */
[----:B------:R-:W-:Y:S01]  /*1340*/  UMOV UR9, 0x40000040 ;  /* 0x4000004000097882 */ /* 0x000fe20000000000 */
[----:B------:R-:W-:Y:S01]  /*1350*/  UMOV UR11, 0x40000040 ;  /* 0x40000040000b7882 */ /* 0x000fe20000000000 */
[----:B------:R-:W-:-:S02]  /*1360*/  WARPGROUP.DEPBAR.LE gsb0, 0x0 ;  /* 0x00008000000079c5 */ /* 0x000fc40000010000 */
[----:B------:R-:W-:-:S15]  /*1370*/  WARPGROUP.ARRIVE ;  /* 0x00000000000079c5 */ /* 0x000fde0000000000 */
[----:B------:R-:W-:-:S05]  /*1380*/  NOP ;  /* 0x0000000000007918 */ /* 0x000fca0000000000 */
[----:B------:R-:W-:Y:S01]  /*1390*/  HGMMA.64x256x8.F32.TF32 R24, gdesc[UR8], R24, gsb0 ;  /* 0x07e00000081879f0 */ /* 0x000fe20008002818 */
[----:B------:R-:W-:Y:S02]  /*13a0*/  UIADD3 UR8, UR6, 0x4, URZ ;  /* 0x0000000406087890 */ /* 0x000fe4000fffe03f */
[----:B------:R-:W-:Y:S01]  /*13b0*/  UIADD3 UR10, UR7, 0x4, URZ ;  /* 0x00000004070a7890 */ /* 0x000fe2000fffe03f */
[----:B------:R-:W-:Y:S01]  /*13c0*/  UMOV UR9, 0x40000040 ;  /* 0x4000004000097882 */ /* 0x000fe20000000000 */
[----:B------:R-:W-:Y:S01]  /*13d0*/  UMOV UR11, 0x40000040 ;  /* 0x40000040000b7882 */ /* 0x000fe20000000000 */
[----:B------:R-:W-:Y:S02]  /*13e0*/  WARPGROUP.DEPBAR.LE gsb0, 0x0 ;  /* 0x00008000000079c5 */ /* 0x000fe40000010000 */
        /* <DEDUP_REMOVED lines=42> */
[----:B------:R-:W-:Y:S03]  /*1690*/  HGMMA.64x256x8.F32.TF32 R24, gdesc[UR8], R24, gsb0 ;  /* 0x07e00000081879f0 */ /* 0x000fe60008002818 */
[----:B------:R-:W-:Y:S02]  /*16a0*/  WARPGROUP.DEPBAR.LE gsb0, 0x0 ;  /* 0x00008000000079c5 */ /* 0x000fe40000010000 */
[----:B------:R-:W-:Y:S05]  /*16b0*/  @!P1 BRA `(.L_x_18) ;  /* 0x0000000400a49947 */ /* 0x000fea0003800000 */
[----:B------:R-:W-:-:S04]  /*16c0*/  UIADD3 UR6, UR39, 0x1, URZ ;  /* 0x0000000127067890 */ /* 0x000fc8000fffe03f */
[----:B------:R-:W-:-:S04]  /*16d0*/  UISETP.NE.AND UP0, UPT, UR6, 0x3, UPT ;  /* 0x000000030600788c */ /* 0x000fc8000bf05270 */
[----:B------:R-:W-:Y:S02]  /*16e0*/  USEL UR7, URZ, 0x1, UP0 ;  /* 0x000000013f077887 */ /* 0x000fe40008000000 */
[----:B------:R-:W-:Y:S02]  /*16f0*/  USEL UR6, UR6, URZ, UP0 ;  /* 0x0000003f06067287 */ /* 0x000fe40008000000 */
[----:B------:R-:W-:-:S06]  /*1700*/  ULOP3.LUT UR7, UR38, UR7, URZ, 0x3c, !UPT ;  /* 0x0000000726077292 */ /* 0x000fcc000f8e3c3f */
[----:B01----:R-:W-:Y:S01]  /*1710*/  IMAD.U32 R5, RZ, RZ, UR7 ;  /* 0x00000007ff057e24 */ /* 0x003fe2000f8e00ff */
[----:B------:R-:W-:-:S06]  /*1720*/  UMOV UR7, UR39 ;  /* 0x0000002700077c82 */ /* 0x000fcc0008000000 */
.L_x_25:
[----:B01----:R-:W-:Y:S05]  /*1730*/  @!P0 BRA `(.L_x_19) ;  /* 0x0000000000048947 */ /* 0x003fea0003800000 */
[----:B------:R-:W-:Y:S01]  /*1740*/  BPT.TRAP 0x1 ;  /* 0x000000040000795c */ /* 0x000fe20000300000 */
.L_x_19:
[----:B------:R-:W0:Y:S01]  /*1750*/  S2UR UR9, SR_CgaCtaId ;  /* 0x00000000000979c3 */ /* 0x000e220000008800 */
[----:B------:R-:W-:Y:S01]  /*1760*/  UMOV UR8, 0x400 ;  /* 0x0000040000087882 */ /* 0x000fe20000000000 */
[----:B------:R-:W-:Y:S01]  /*1770*/  SHF.L.U32 R3, R5, 0x1f, RZ ;  /* 0x0000001f05037819 */ /* 0x000fe200000006ff */
[----:B0-----:R-:W-:-:S04]  /*1780*/  ULEA UR8, UR9, UR8, 0x18 ;  /* 0x0000000809087291 */ /* 0x001fc8000f8ec03f */
[----:B------:R-:W-:-:S09]  /*1790*/  ULEA UR9, UR6, UR8, 0x3 ;  /* 0x0000000806097291 */ /* 0x000fd2000f8e183f */
[----:B------:R0:W1:Y:S01]  /*17a0*/  SYNCS.PHASECHK.TRANS64.TRYWAIT P1, [UR9], R3 ;  /* 0x00000003ff0075a7 */ /* 0x0000620008020149 */
[----:B------:R-:W-:Y:S05]  /*17b0*/  @!P0 BRA `(.L_x_20) ;  /* 0x0000000000048947 */ /* 0x000fea0003800000 */
[----:B------:R-:W-:Y:S01]  /*17c0*/  BPT.TRAP 0x1 ;  /* 0x000000040000795c */ /* 0x000fe20000300000 */
.L_x_20:
[----:B-1----:R-:W-:Y:S05]  /*17d0*/  @P1 BRA `(.L_x_21) ;  /* 0x0000000000081947 */ /* 0x002fea0003800000 */
[----:B------:R-:W1:Y:S02]  /*17e0*/  SYNCS.PHASECHK.TRANS64.TRYWAIT P1, [UR9], R3 ;  /* 0x00000003ff0075a7 */ /* 0x000e640008020149 */
[----:B-1----:R-:W-:Y:S05]  /*17f0*/  @!P1 BRA `(.L_x_22) ;  /* 0x0000008800789947 */ /* 0x002fea0003800000 */
.L_x_21:
[----:B------:R-:W-:Y:S01]  /*1800*/  ULEA UR9, UR6, UR4, 0xb ;  /* 0x0000000406097291 */ /* 0x000fe2000f8e583f */
[----:B------:R-:W-:Y:S01]  /*1810*/  WARPGROUP.ARRIVE ;  /* 0x00000000000079c5 */ /* 0x000fe20000000000 */
[----:B------:R-:W-:Y:S01]  /*1820*/  ULEA UR10, UR6, UR5, 0xc ;  /* 0x00000005060a7291 */ /* 0x000fe2000f8e603f */
[----:B------:R-:W-:Y:S01]  /*1830*/  UMOV UR13, 0x40000040 ;  /* 0x40000040000d7882 */ /* 0x000fe20000000000 */
[----:B------:R-:W-:-:S03]  /*1840*/  UMOV UR15, 0x40000040 ;  /* 0x40000040000f7882 */ /* 0x000fc60000000000 */
[----:B------:R-:W-:Y:S02]  /*1850*/  UMOV UR12, UR9 ;  /* 0x00000009000c7c82 */ /* 0x000fe40008000000 */
[----:B------:R-:W-:Y:S02]  /*1860*/  UMOV UR14, UR10 ;  /* 0x0000000a000e7c82 */ /* 0x000fe40008000000 */
[----:B------:R-:W-:Y:S01]  /*1870*/  HGMMA.64x256x8.F32.TF32 R24, gdesc[UR12], R24, gsb0 ;  /* 0x07e000000c1879f0 */ /* 0x000fe20008002818 */
        /* <DEDUP_REMOVED lines=58> */
[----:B------:R-:W-:Y:S01]  /*1c20*/  BPT.TRAP 0x1 ;  /* 0x000000040000795c */ /* 0x000fe20000300000 */
.L_x_23:
[----:B------:R-:W-:Y:S01]  /*1c30*/  ULEA UR8, UR7, UR8, 0x3 ;  /* 0x0000000807087291 */ /* 0x000fe2000f8e183f */
[----:B------:R-:W-:-:S03]  /*1c40*/  ISETP.GT.U32.AND P1, PT, R19, 0x1, PT ;  /* 0x000000011300780c */ /* 0x000fc60003f24070 */
[----:B------:R-:W-:-:S04]  /*1c50*/  UIADD3 UR8, UR8, 0x18, URZ ;  /* 0x0000001808087890 */ /* 0x000fc8000fffe03f */
[----:B------:R-:W-:-:S09]  /*1c60*/  UPRMT UR8, URZ, 0x654, UR8 ;  /* 0x000006543f087896 */ /* 0x000fd20008000008 */
[----:B------:R-:W-:Y:S01]  /*1c70*/  SYNCS.ARRIVE.TRANS64.RED.A1T0 RZ, [UR8], RZ ;  /* 0x000000ffffff79a7 */ /* 0x000fe20008100408 */
[----:B------:R-:W-:Y:S05]  /*1c80*/  @P1 BRA `(.L_x_24) ;  /* 0x0000000000041947 */ /* 0x000fea0003800000 */
[----:B------:R-:W-:Y:S01]  /*1c90*/  BPT.TRAP 0x1 ;  /* 0x000000040000795c */ /* 0x000fe20000300000 */
.L_x_24:
[----:B------:R-:W-:Y:S01]  /*1ca0*/  UIADD3 UR6, UR6, 0x1, URZ ;  /* 0x0000000106067890 */ /* 0x000fe2000fffe03f */
[C---:B------:R-:W-:Y:S01]  /*1cb0*/  ISETP.GT.AND P1, PT, R0.reuse, 0x1, PT ;  /* 0x000000010000780c */ /* 0x040fe20003f24270 */
[----:B------:R-:W-:Y:S01]  /*1cc0*/  UIADD3 UR7, UR7, 0x1, URZ ;  /* 0x0000000107077890 */ /* 0x000fe2000fffe03f */
[----:B------:R-:W-:Y:S01]  /*1cd0*/  VIADD R0, R0, 0xffffffff ;  /* 0xffffffff00007836 */ /* 0x000fe20000000000 */
[----:B------:R-:W-:Y:S02]  /*1ce0*/  UISETP.NE.AND UP0, UPT, UR6, 0x3, UPT ;  /* 0x000000030600788c */ /* 0x000fe4000bf05270 */
[----:B------:R-:W-:Y:S02]  /*1cf0*/  UISETP.NE.AND UP1, UPT, UR7, 0x3, UPT ;  /* 0x000000030700788c */ /* 0x000fe4000bf25270 */
[----:B------:R-:W-:Y:S02]  /*1d00*/  USEL UR8, URZ, 0x1, UP0 ;  /* 0x000000013f087887 */ /* 0x000fe40008000000 */
[----:B------:R-:W-:-:S02]  /*1d10*/  USEL UR6, UR6, URZ, UP0 ;  /* 0x0000003f06067287 */ /* 0x000fc40008000000 */
[----:B------:R-:W-:Y:S02]  /*1d20*/  USEL UR7, UR7, URZ, UP1 ;  /* 0x0000003f07077287 */ /* 0x000fe40008800000 */
[----:B------:R-:W-:Y:S01]  /*1d30*/  LOP3.LUT R5, R5, UR8, RZ, 0x3c, !PT ;  /* 0x0000000805057c12 */ /* 0x000fe2000f8e3cff */
[----:B------:R-:W-:Y:S09]  /*1d40*/  @P1 BRA `(.L_x_25) ;  /* 0xfffffff800781947 */ /* 0x000ff2000383ffff */
.L_x_18:
[----:B------:R-:W2:Y:S02]  /*1d50*/  LDC R0, c[0x0][0x28c] ;  /* 0x0000a300ff007b82 */ /* 0x000ea40000000800 */
[----:B--2---:R-:W-:-:S13]  /*1d60*/  ISETP.GE.AND P1, PT, R0, 0x1, PT ;  /* 0x000000010000780c */ /* 0x004fda0003f26270 */
[----:B------:R-:W-:Y:S05]  /*1d70*/  @!P1 BRA `(.L_x_26) ;  /* 0x0000000000489947 */ /* 0x000fea0003800000 */
[----:B------:R-:W-:Y:S05]  /*1d80*/  @!P0 BRA `(.L_x_27) ;  /* 0x0000000000048947 */ /* 0x000fea0003800000 */
[----:B------:R-:W-:Y:S01]  /*1d90*/  BPT.TRAP 0x1 ;  /* 0x000000040000795c */ /* 0x000fe20000300000 */
.L_x_27:
[----:B------:R-:W2:Y:S01]  /*1da0*/  S2UR UR7, SR_CgaCtaId ;  /* 0x00000000000779c3 */ /* 0x000ea20000008800 */
[----:B------:R-:W-:Y:S01]  /*1db0*/  UISETP.LT.AND UP0, UPT, UR40, 0x1, UPT ;  /* 0x000000012800788c */ /* 0x000fe2000bf01270 */
[----:B------:R-:W-:-:S03]  /*1dc0*/  ISETP.GT.U32.AND P0, PT, R19, 0x1, PT ;  /* 0x000000011300780c */ /* 0x000fc60003f04070 */
[----:B------:R-:W-:-:S04]  /*1dd0*/  USEL UR6, UR40, 0x1, UP0 ;  /* 0x0000000128067887 */ /* 0x000fc80008000000 */
[----:B------:R-:W-:-:S04]  /*1de0*/  UIADD3 UR6, UR39, UR40, -UR6 ;  /* 0x0000002827067290 */ /* 0x000fc8000fffe806 */
[----:B------:R-:W-:-:S04]  /*1df0*/  UIMAD.WIDE.U32 UR4, UR6, -0x55555555, URZ ;  /* 0xaaaaaaab060478a5 */ /* 0x000fc8000f8e003f */
[----:B------:R-:W-:-:S03]  /*1e00*/  USHF.R.U32.HI UR4, URZ, 0x1, UR5 ;  /* 0x000000013f047899 */ /* 0x000fc60008011605 */
[----:B------:R-:W-:Y:S01]  /*1e10*/  UMOV UR5, 0x400 ;  /* 0x0000040000057882 */ /* 0x000fe20000000000 */
[----:B------:R-:W-:Y:S02]  /*1e20*/  UIMAD UR6, UR4, -0x3, UR6 ;  /* 0xfffffffd040678a4 */ /* 0x000fe4000f8e0206 */
[----:B--2---:R-:W-:-:S04]  /*1e30*/  ULEA UR5, UR7, UR5, 0x18 ;  /* 0x0000000507057291 */ /* 0x004fc8000f8ec03f */
[----:B------:R-:W-:-:S04]  /*1e40*/  ULEA UR6, UR6, UR5, 0x3 ;  /* 0x0000000506067291 */ /* 0x000fc8000f8e183f */
[----:B------:R-:W-:-:S04]  /*1e50*/  UIADD3 UR6, UR6, 0x18, URZ ;  /* 0x0000001806067890 */ /* 0x000fc8000fffe03f */
[----:B------:R-:W-:-:S09]  /*1e60*/  UPRMT UR6, URZ, 0x654, UR6 ;  /* 0x000006543f067896 */ /* 0x000fd20008000006 */
[----:B------:R-:W-:Y:S01]  /*1e70*/  SYNCS.ARRIVE.TRANS64.RED.A1T0 RZ, [UR6], RZ ;  /* 0x000000ffffff79a7 */ /* 0x000fe20008100406 */
[----:B------:R-:W-:Y:S05]  /*1e80*/  @P0 BRA `(.L_x_26) ;  /* 0x0000000000040947 */ /* 0x000fea0003800000 */
[----:B------:R-:W-:Y:S01]  /*1e90*/  BPT.TRAP 0x1 ;  /* 0x000000040000795c */ /* 0x000fe20000300000 */
.L_x_26:
[----:B------:R-:W2:Y:S01]  /*1ea0*/  LDC R7, c[0x0][0x288] ;  /* 0x0000a200ff077b82 */ /* 0x000ea20000000800 */
[----:B01----:R-:W-:Y:S01]  /*1eb0*/  SHF.R.U32.HI R3, RZ, 0x2, R18 ;  /* 0x00000002ff037819 */ /* 0x003fe20000011612 */
[----:B------:R-:W-:Y:S01]  /*1ec0*/  UIADD3 UR39, UR40, UR39, URZ ;  /* 0x0000002728277290 */ /* 0x000fe2000fffe03f */
[C---:B------:R-:W-:Y:S01]  /*1ed0*/  LOP3.LUT R4, R18.reuse, 0x60, RZ, 0xc0, !PT ;  /* 0x0000006012047812 */ /* 0x040fe200078ec0ff */
[----:B------:R-:W-:Y:S01]  /*1ee0*/  ULDC UR7, c[0x0][0x284] ;  /* 0x0000a10000077ab9 */ /* 0x000fe20000000800 */
[----:B------:R-:W-:Y:S01]  /*1ef0*/  LOP3.LUT R3, R3, 0x7, RZ, 0xc0, !PT ;  /* 0x0000000703037812 */ /* 0x000fe200078ec0ff */
[----:B------:R-:W-:Y:S01]  /*1f00*/  UISETP.GT.U32.AND UP0, UPT, UR39, 0x2, UPT ;  /* 0x000000022700788c */ /* 0x000fe2000bf04070 */
[----:B------:R-:W-:Y:S01]  /*1f10*/  SHF.R.U32.HI R10, RZ, 0x1, R4 ;  /* 0x00000001ff0a7819 */ /* 0x000fe20000011604 */
[----:B------:R-:W-:Y:S01]  /*1f20*/  IMAD.SHL.U32 R4, R18, 0x2, RZ ;  /* 0x0000000212047824 */ /* 0x000fe200078e00ff */
[----:B------:R-:W-:Y:S01]  /*1f30*/  LOP3.LUT R0, R22, 0x1, RZ, 0xc0, !PT ;  /* 0x0000000116007812 */ /* 0x000fe200078ec0ff */
[----:B------:R-:W-:Y:S01]  /*1f40*/  UISETP.LT.U32.AND UP0, UPT, UR40, 0x3, UP0 ;  /* 0x000000032800788c */ /* 0x000fe20008701070 */
[----:B------:R-:W-:Y:S01]  /*1f50*/  IADD3 R5, RZ, -R10, -R3 ;  /* 0x8000000aff057210 */ /* 0x000fe20007ffe803 */
[----:B------:R-:W-:Y:S01]  /*1f60*/  UISETP.GE.U32.AND UP1, UPT, UR40, 0x3, UPT ;  /* 0x000000032800788c */ /* 0x000fe2000bf26070 */
[----:B------:R-:W-:Y:S01]  /*1f70*/  LOP3.LUT R9, R4, 0x6, RZ, 0xc0, !PT ;  /* 0x0000000604097812 */ /* 0x000fe200078ec0ff */
[C---:B------:R-:W-:Y:S01]  /*1f80*/  IMAD.SHL.U32 R6, R0.reuse, 0x40, RZ ;  /* 0x0000004000067824 */ /* 0x040fe200078e00ff */
[----:B------:R-:W-:Y:S01]  /*1f90*/  SHF.R.S32.HI R21, RZ, 0x1f, R23 ;  /* 0x0000001fff157819 */ /* 0x000fe20000011417 */
[----:B------:R-:W-:Y:S01]  /*1fa0*/  IMAD R11, R0, -0x40, R5 ;  /* 0xffffffc0000b7824 */ /* 0x000fe200078e0205 */
[----:B------:R-:W-:Y:S01]  /*1fb0*/  LOP3.LUT R0, R18, 0x3, RZ, 0xc0, !PT ;  /* 0x0000000312007812 */ /* 0x000fe200078ec0ff */
[----:B------:R-:W-:Y:S01]  /*1fc0*/  ULDC.64 UR8, c[0x0][0x5d0] ;  /* 0x0001740000087ab9 */ /* 0x000fe20000000a00 */
[----:B------:R-:W-:Y:S01]  /*1fd0*/  PRMT R8, R9, 0x6540, R152 ;  /* 0x0000654009087816 */ /* 0x000fe20000000098 */
[----:B------:R-:W-:Y:S01]  /*1fe0*/  IMAD.SHL.U32 R152, R152, 0x100, RZ ;  /* 0x0000010098987824 */ /* 0x000fe200078e00ff */
[----:B------:R-:W-:Y:S01]  /*1ff0*/  UIMAD.WIDE.U32 UR4, UR39, -0x55555555, URZ ;  /* 0xaaaaaaab270478a5 */ /* 0x000fe2000f8e003f */
[----:B------:R-:W-:Y:S01]  /*2000*/  IMAD R4, R21, UR8, RZ ;  /* 0x0000000815047c24 */ /* 0x000fe2000f8e02ff */
[----:B------:R-:W-:Y:S01]  /*2010*/  USEL UR6, URZ, 0x1, !UP0 ;  /* 0x000000013f067887 */ /* 0x000fe2000c000000 */
[----:B--2---:R-:W-:Y:S01]  /*2020*/  IMAD R13, R0, -0x2, R7 ;  /* 0xfffffffe000d7824 */ /* 0x004fe200078e0207 */
[----:B------:R-:W-:Y:S01]  /*2030*/  ISETP.GE.AND P0, PT, R152, R7, PT ;  /* 0x000000079800720c */ /* 0x000fe20003f06270 */
[C---:B------:R-:W-:Y:S01]  /*2040*/  IMAD.SHL.U32 R0, R153.reuse, 0x80, RZ ;  /* 0x0000008099007824 */ /* 0x040fe200078e00ff */
[----:B------:R-:W-:Y:S01]  /*2050*/  SHF.R.S32.HI R9, RZ, 0x1f, R8 ;  /* 0x0000001fff097819 */ /* 0x000fe20000011408 */
[----:B------:R-:W-:Y:S01]  /*2060*/  USHF.R.U32.HI UR4, URZ, 0x1, UR5 ;  /* 0x000000013f047899 */ /* 0x000fe20008011605 */
[----:B------:R-:W-:Y:S01]  /*2070*/  LOP3.LUT R3, R6, 0x40, R3, 0xe2, !PT ;  /* 0x0000004006037812 */ /* 0x000fe200078ee203 */
[----:B------:R-:W-:Y:S01]  /*2080*/  ULOP3.LUT UR38, UR38, UR6, URZ, 0x3c, !UPT ;  /* 0x0000000626267292 */ /* 0x000fe2000f8e3c3f */
[C---:B------:R-:W-:Y:S01]  /*2090*/  ISETP.GE.OR P0, PT, R0.reuse, UR7, P0 ;  /* 0x0000000700007c0c */ /* 0x040fe20008706670 */
[----:B------:R-:W-:Y:S01]  /*20a0*/  IMAD.WIDE R6, R153, 0x80, RZ ;  /* 0x0000008099067825 */ /* 0x000fe200078e02ff */
[----:B------:R-:W-:Y:S01]  /*20b0*/  UIMAD UR39, UR4, -0x3, UR39 ;  /* 0xfffffffd042778a4 */ /* 0x000fe2000f8e0227 */
[----:B------:R-:W-:Y:S01]  /*20c0*/  IADD3 R0, -R0, UR7, R11 ;  /* 0x0000000700007c10 */ /* 0x000fe2000fffe10b */
[----:B------:R-:W-:Y:S01]  /*20d0*/  @UP1 ULOP3.LUT UR38, UR38, 0x1, UR4, 0x78, !UPT ;  /* 0x0000000126261892 */ /* 0x000fe2000f8e7804 */
[C---:B------:R-:W-:Y:S01]  /*20e0*/  IMAD R15, R23.reuse, UR9, R4 ;  /* 0x00000009170f7c24 */ /* 0x040fe2000f8e0204 */
[----:B------:R-:W-:Y:S01]  /*20f0*/  LOP3.LUT R167, R6, R3, R10, 0xfe, !PT ;  /* 0x0000000306a77212 */ /* 0x000fe200078efe0a */
[----:B------:R-:W-:-:S04]  /*2100*/  IMAD.WIDE.U32 R4, R23, UR8, R8 ;  /* 0x0000000817047c25 */ /* 0x000fc8000f8e0008 */
[----:B------:R-:W-:Y:S02]  /*2110*/  IMAD.IADD R5, R5, 0x1, R15 ;  /* 0x0000000105057824 */ /* 0x000fe400078e020f */
[----:B------:R-:W-:Y:S02]  /*2120*/  IMAD.IADD R3, R13, 0x1, -R152 ;  /* 0x000000010d037824 */ /* 0x000fe400078e0a98 */
[----:B------:R-:W-:Y:S01]  /*2130*/  IMAD.MOV.U32 R153, RZ, RZ, -0x1 ;  /* 0xffffffffff997424 */ /* 0x000fe200078e00ff */
[----:B------:R-:W-:Y:S06]  /*2140*/  @P0 BRA `(.L_x_28) ;  /* 0x0000006000d00947 */ /* 0x000fec0003800000 */
[----:B------:R-:W0:Y:S01]  /*2150*/  LDC.64 R10, c[0x0][0x5c8] ;  /* 0x00017200ff0a7b82 */ /* 0x000e220000000a00 */
[----:B-----5:R-:W-:Y:S01]  /*2160*/  FSETP.NEU.AND P1, PT, R155, RZ, PT ;  /* 0x000000ff9b00720b */ /* 0x020fe20003f2d000 */
[----:B------:R-:W-:Y:S01]  /*2170*/  BSSY B0, `(.L_x_28) ;  /* 0x0000631000007945 */ /* 0x000fe20003800000 */
[----:B------:R-:W-:-:S04]  /*2180*/  ISETP.GT.AND P0, PT, R3, RZ, PT ;  /* 0x000000ff0300720c */ /* 0x000fc80003f04270 */
[----:B------:R-:W-:Y:S01]  /*2190*/  ISETP.GT.AND P4, PT, R0, RZ, P0 ;  /* 0x000000ff0000720c */ /* 0x000fe20000784270 */
[-C--:B0-----:R-:W-:Y:S02]  /*21a0*/  IMAD R12, R7, R10.reuse, RZ ;  /* 0x0000000a070c7224 */ /* 0x081fe400078e02ff */
[----:B------:R-:W-:-:S04]  /*21b0*/  IMAD.WIDE.U32 R162, R167, R10, R4 ;  /* 0x0000000aa7a27225 */ /* 0x000fc800078e0004 */
[----:B------:R-:W-:-:S04]  /*21c0*/  IMAD R5, R167, R11, R12 ;  /* 0x0000000ba7057224 */ /* 0x000fc800078e020c */
[----:B------:R-:W-:Y:S01]  /*21d0*/  IMAD.IADD R169, R163, 0x1, R5 ;  /* 0x00000001a3a97824 */ /* 0x000fe200078e0205 */
[----:B------:R-:W-:Y:S06]  /*21e0*/  @!P1 BRA `(.L_x_29) ;  /* 0x00000044008c9947 */ /* 0x000fec0003800000 */
[----:B------:R-:W0:Y:S01]  /*21f0*/  LDC.64 R14, c[0x0][0x5b8] ;  /* 0x00016e00ff0e7b82 */ /* 0x000e220000000a00 */
[----:B------:R-:W-:-:S07]  /*2200*/  ULDC.64 UR4, c[0x0][0x5c0] ;  /* 0x0001700000047ab9 */ /* 0x000fce0000000a00 */
[----:B------:R-:W1:Y:S08]  /*2210*/  LDC.64 R164, c[0x0][0x5b0] ;  /* 0x00016c00ffa47b82 */ /* 0x000e700000000a00 */
[----:B------:R-:W2:Y:S01]  /*2220*/  LDC.64 R12, c[0x0][0x5a8] ;  /* 0x00016a00ff0c7b82 */ /* 0x000ea20000000a00 */
[-C--:B0-----:R-:W-:Y:S02]  /*2230*/  IMAD R4, R21, R14.reuse, RZ ;  /* 0x0000000e15047224 */ /* 0x081fe400078e02ff */
[----:B------:R-:W-:-:S04]  /*2240*/  IMAD.WIDE.U32 R20, R23, R14, R8 ;  /* 0x0000000e17147225 */ /* 0x000fc800078e0008 */
[----:B------:R-:W-:Y:S02]  /*2250*/  IMAD R161, R23, R15, R4 ;  /* 0x0000000f17a17224 */ /* 0x000fe400078e0204 */
[-C--:B-1----:R-:W-:Y:S02]  /*2260*/  IMAD R6, R7, R164.reuse, RZ ;  /* 0x000000a407067224 */ /* 0x082fe400078e02ff */
[----:B------:R-:W-:Y:S02]  /*2270*/  IMAD.IADD R21, R21, 0x1, R161 ;  /* 0x0000000115157824 */ /* 0x000fe400078e02a1 */
[C---:B------:R-:W-:Y:S02]  /*2280*/  IMAD R163, R167.reuse, R165, R6 ;  /* 0x000000a5a7a37224 */ /* 0x040fe400078e0206 */
[----:B------:R-:W-:-:S04]  /*2290*/  IMAD.WIDE.U32 R4, R167, R164, R20 ;  /* 0x000000a4a7047225 */ /* 0x000fc800078e0014 */
[----:B------:R-:W-:Y:S01]  /*22a0*/  IMAD.IADD R5, R5, 0x1, R163 ;  /* 0x0000000105057824 */ /* 0x000fe200078e02a3 */
[----:B--2---:R-:W-:-:S04]  /*22b0*/  LEA R6, P1, R4, R12, 0x2 ;  /* 0x0000000c04067211 */ /* 0x004fc800078210ff */
[----:B------:R-:W-:-:S05]  /*22c0*/  LEA.HI.X R7, R4, R13, R5, 0x2, P1 ;  /* 0x0000000d04077211 */ /* 0x000fca00008f1405 */
[----:B------:R0:W2:Y:S01]  /*22d0*/  @P4 LDG.E.LTC128B R152, desc[UR36][R6.64] ;  /* 0x0000002406984981 */ /* 0x0000a2000c1e1920 */
[----:B------:R-:W-:Y:S01]  /*22e0*/  IMAD.WIDE.U32 R4, R167, R164, R8 ;  /* 0x000000a4a7047225 */ /* 0x000fe200078e0008 */
[----:B------:R-:W-:Y:S01]  /*22f0*/  SHF.L.U64.HI R159, R164, 0x3, R165 ;  /* 0x00000003a49f7819 */ /* 0x000fe200000102a5 */
[----:B------:R-:W-:Y:S01]  /*2300*/  BSSY B1, `(.L_x_30) ;  /* 0x0000016000017945 */ /* 0x000fe20003800000 */
[----:B------:R-:W-:Y:S01]  /*2310*/  ISETP.GT.AND P0, PT, R0, 0x8, P0 ;  /* 0x000000080000780c */ /* 0x000fe20000704270 */
[----:B------:R-:W-:Y:S02]  /*2320*/  IMAD.IADD R5, R163, 0x1, R5 ;  /* 0x00000001a3057824 */ /* 0x000fe400078e0205 */
[----:B------:R-:W-:Y:S02]  /*2330*/  IMAD.SHL.U32 R158, R164, 0x8, RZ ;  /* 0x00000008a49e7824 */ /* 0x000fe400078e00ff */
[----:B------:R-:W-:Y:S01]  /*2340*/  IMAD.WIDE.U32 R156, R23, R14, R4 ;  /* 0x0000000e179c7225 */ /* 0x000fe200078e0004 */
[----:B------:R-:W-:-:S03]  /*2350*/  LEA R4, P1, R162, UR4, 0x2 ;  /* 0x00000004a2047c11 */ /* 0x000fc6000f8210ff */
[----:B0-----:R-:W-:Y:S01]  /*2360*/  IMAD.IADD R7, R161, 0x1, R157 ;  /* 0x00000001a1077824 */ /* 0x001fe200078e029d */
[----:B------:R-:W-:Y:S01]  /*2370*/  LEA.HI.X R5, R162, UR5, R169, 0x2, P1 ;  /* 0x00000005a2057c11 */ /* 0x000fe200088f14a9 */
[----:B------:R-:W-:Y:S01]  /*2380*/  IMAD.WIDE.U32 R158, R167, R164, R158 ;  /* 0x000000a4a79e7225 */ /* 0x000fe200078e009e */
[----:B------:R-:W-:Y:S02]  /*2390*/  ISETP.GT.AND P1, PT, R3, 0x1, PT ;  /* 0x000000010300780c */ /* 0x000fe40003f24270 */
[----:B------:R-:W-:Y:S01]  /*23a0*/  LEA R6, P3, R156, R12, 0x2 ;  /* 0x0000000c9c067211 */ /* 0x000fe200078610ff */
[----:B------:R-:W-:-:S03]  /*23b0*/  IMAD.IADD R163, R163, 0x1, R159 ;  /* 0x00000001a3a37824 */ /* 0x000fc600078e029f */
[----:B------:R-:W-:Y:S01]  /*23c0*/  LEA.HI.X R7, R156, R13, R7, 0x2, P3 ;  /* 0x0000000d9c077211 */ /* 0x000fe200018f1407 */
[----:B--2---:R-:W-:-:S04]  /*23d0*/  FMUL R15, R152, R155 ;  /* 0x0000009b980f7220 */ /* 0x004fc80000400000 */
[----:B------:R-:W-:Y:S01]  /*23e0*/  FFMA R157, R24, R154, R15 ;  /* 0x0000009a189d7223 */ /* 0x000fe2000000000f */
[----:B------:R-:W-:-:S04]  /*23f0*/  IADD3 R15, P2, R20, R158, RZ ;  /* 0x0000009e140f7210 */ /* 0x000fc80007f5e0ff */
[----:B------:R0:W-:Y:S01]  /*2400*/  @P4 STG.E desc[UR36][R4.64], R157 ;  /* 0x0000009d04004986 */ /* 0x0001e2000c101924 */
[----:B------:R-:W-:Y:S01]  /*2410*/  ISETP.GT.AND P4, PT, R0, RZ, P1 ;  /* 0x000000ff0000720c */ /* 0x000fe20000f84270 */
[----:B------:R-:W-:Y:S01]  /*2420*/  IMAD.X R156, R163, 0x1, R21, P2 ;  /* 0x00000001a39c7824 */ /* 0x000fe200010e0615 */
[----:B------:R-:W-:-:S11]  /*2430*/  LEA R20, P3, R15, R12, 0x2 ;  /* 0x0000000c0f147211 */ /* 0x000fd600078610ff */
[----:B0-----:R-:W-:Y:S05]  /*2440*/  @!P4 BRA `(.L_x_31) ;  /* 0x000000000004c947 */ /* 0x001fea0003800000 */
[----:B------:R0:W5:Y:S02]  /*2450*/  LDG.E.LTC128B R152, desc[UR36][R6.64+0x4] ;  /* 0x0000042406987981 */ /* 0x000164000c1e1920 */
.L_x_31:
[----:B------:R-:W-:Y:S05]  /*2460*/  BSYNC B1 ;  /* 0x0000000000017941 */ /* 0x000fea0003800000 */
.L_x_30:
[----:B-----5:R-:W-:Y:S01]  /*2470*/  FMUL R24, R152, R155 ;  /* 0x0000009b98187220 */ /* 0x020fe20000400000 */
[----:B------:R-:W-:-:S03]  /*2480*/  LEA.HI.X R21, R15, R13, R156, 0x2, P3 ;  /* 0x0000000d0f157211 */ /* 0x000fc600018f149c */
[----:B------:R-:W-:-:S05]  /*2490*/  FFMA R25, R25, R154, R24 ;  /* 0x0000009a19197223 */ /* 0x000fca0000000018 */
[----:B------:R1:W-:Y:S04]  /*24a0*/  @P4 STG.E desc[UR36][R4.64+0x4], R25 ;  /* 0x0000041904004986 */ /* 0x0003e8000c101924 */
[----:B------:R-:W2:Y:S01]  /*24b0*/  @P0 LDG.E.LTC128B R152, desc[UR36][R20.64] ;  /* 0x0000002414980981 */ /* 0x000ea2000c1e1920 */
[----:B------:R-:W-:Y:S01]  /*24c0*/  IADD3 R8, P2, R8, R158, RZ ;  /* 0x0000009e08087210 */ /* 0x000fe20007f5e0ff */
[----:B------:R-:W-:Y:S01]  /*24d0*/  BSSY B1, `(.L_x_32) ;  /* 0x0000010000017945 */ /* 0x000fe20003800000 */
[C---:B------:R-:W-:Y:S02]  /*24e0*/  SHF.L.U64.HI R11, R10.reuse, 0x5, R11 ;  /* 0x000000050a0b7819 */ /* 0x040fe4000001020b */
[----:B------:R-:W-:Y:S01]  /*24f0*/  LEA R10, P3, R10, R4, 0x5 ;  /* 0x000000040a0a7211 */ /* 0x000fe200078628ff */
[----:B------:R-:W-:Y:S01]  /*2500*/  IMAD.X R9, R9, 0x1, R163, P2 ;  /* 0x0000000109097824 */ /* 0x000fe200010e06a3 */
[----:B------:R-:W-:-:S02]  /*2510*/  ISETP.GT.AND P1, PT, R0, 0x8, P1 ;  /* 0x000000080000780c */ /* 0x000fc40000f24270 */
[----:B------:R-:W-:Y:S01]  /*2520*/  ISETP.GT.AND P2, PT, R3, 0x8, PT ;  /* 0x000000080300780c */ /* 0x000fe20003f44270 */
[----:B------:R-:W-:-:S04]  /*2530*/  IMAD.WIDE.U32 R14, R23, R14, R8 ;  /* 0x0000000e170e7225 */ /* 0x000fc800078e0008 */
[----:B------:R-:W-:Y:S01]  /*2540*/  IMAD.X R11, R11, 0x1, R5, P3 ;  /* 0x000000010b0b7824 */ /* 0x000fe200018e0605 */
[----:B------:R-:W-:Y:S01]  /*2550*/  LEA R8, P4, R14, R12, 0x2 ;  /* 0x0000000c0e087211 */ /* 0x000fe200078810ff */
[----:B------:R-:W-:Y:S02]  /*2560*/  IMAD.IADD R15, R161, 0x1, R15 ;  /* 0x00000001a10f7824 */ /* 0x000fe400078e020f */
[----:B--2---:R-:W-:-:S04]  /*2570*/  FMUL R9, R152, R155 ;  /* 0x0000009b98097220 */ /* 0x004fc80000400000 */
[----:B------:R-:W-:Y:S01]  /*2580*/  FFMA R21, R26, R154, R9 ;  /* 0x0000009a1a157223 */ /* 0x000fe20000000009 */
[----:B------:R-:W-:-:S04]  /*2590*/  LEA.HI.X R9, R14, R13, R15, 0x2, P4 ;  /* 0x0000000d0e097211 */ /* 0x000fc800020f140f */
[----:B------:R1:W-:Y:S01]  /*25a0*/  @P0 STG.E desc[UR36][R10.64], R21 ;  /* 0x000000150a000986 */ /* 0x0003e2000c101924 */
[----:B------:R-:W-:Y:S05]  /*25b0*/  @!P1 BRA `(.L_x_33) ;  /* 0x0000000000049947 */ /* 0x000fea0003800000 */
[----:B------:R2:W5:Y:S02]  /*25c0*/  LDG.E.LTC128B R152, desc[UR36][R8.64+0x4] ;  /* 0x0000042408987981 */ /* 0x000564000c1e1920 */
.L_x_33:
[----:B------:R-:W-:Y:S05]  /*25d0*/  BSYNC B1 ;  /* 0x0000000000017941 */ /* 0x000fea0003800000 */
.L_x_32:
[----:B-----5:R-:W-:Y:S01]  /*25e0*/  FMUL R12, R152, R155 ;  /* 0x0000009b980c7220 */ /* 0x020fe20000400000 */
[----:B------:R-:W-:Y:S01]  /*25f0*/  ISETP.GT.AND P3, PT, R0, RZ, P2 ;  /* 0x000000ff0000720c */ /* 0x000fe20001764270 */
[----:B------:R-:W-:Y:S01]  /*2600*/  BSSY B1, `(.L_x_34) ;  /* 0x0000006000017945 */ /* 0x000fe20003800000 */
[----:B------:R-:W-:Y:S01]  /*2610*/  ISETP.GT.AND P0, PT, R3, 0x9, PT ;  /* 0x000000090300780c */ /* 0x000fe20003f04270 */
[----:B------:R-:W-:-:S05]  /*2620*/  FFMA R27, R27, R154, R12 ;  /* 0x0000009a1b1b7223 */ /* 0x000fca000000000c */
[----:B------:R3:W-:Y:S05]  /*2630*/  @P1 STG.E desc[UR36][R10.64+0x4], R27 ;  /* 0x0000041b0a001986 */ /* 0x0007ea000c101924 */
[----:B------:R-:W-:Y:S05]  /*2640*/  @!P3 BRA `(.L_x_35) ;  /* 0x000000000004b947 */ /* 0x000fea0003800000 */
[----:B------:R4:W5:Y:S02]  /*2650*/  LDG.E.LTC128B R152, desc[UR36][R6.64+0x20] ;  /* 0x0000202406987981 */ /* 0x000964000c1e1920 */
.L_x_35:
[----:B------:R-:W-:Y:S05]  /*2660*/  BSYNC B1 ;  /* 0x0000000000017941 */ /* 0x000fea0003800000 */
.L_x_34:
[----:B-----5:R-:W-:Y:S01]  /*2670*/  FMUL R13, R152, R155 ;  /* 0x0000009b980d7220 */ /* 0x020fe20000400000 */
[----:B------:R-:W-:Y:S01]  /*2680*/  ISETP.GT.AND P1, PT, R0, RZ, P0 ;  /* 0x000000ff0000720c */ /* 0x000fe20000724270 */
[----:B------:R-:W-:Y:S02]  /*2690*/  BSSY B1, `(.L_x_36) ;  /* 0x0000005000017945 */ /* 0x000fe40003800000 */
[----:B------:R-:W-:-:S05]  /*26a0*/  FFMA R13, R28, R154, R13 ;  /* 0x0000009a1c0d7223 */ /* 0x000fca000000000d */
[----:B------:R0:W-:Y:S05]  /*26b0*/  @P3 STG.E desc[UR36][R4.64+0x20], R13 ;  /* 0x0000200d04003986 */ /* 0x0001ea000c101924 */
[----:B------:R-:W-:Y:S05]  /*26c0*/  @!P1 BRA `(.L_x_37) ;  /* 0x0000000000049947 */ /* 0x000fea0003800000 */
[----:B------:R0:W5:Y:S02]  /*26d0*/  LDG.E.LTC128B R152, desc[UR36][R6.64+0x24] ;  /* 0x0000242406987981 */ /* 0x000164000c1e1920 */
.L_x_37:
[----:B------:R-:W-:Y:S05]  /*26e0*/  BSYNC B1 ;  /* 0x0000000000017941 */ /* 0x000fea0003800000 */
.L_x_36:
[----:B-----5:R-:W-:Y:S01]  /*26f0*/  FMUL R12, R152, R155 ;  /* 0x0000009b980c7220 */ /* 0x020fe20000400000 */
[----:B------:R-:W-:Y:S01]  /*2700*/  ISETP.GT.AND P2, PT, R0, 0x8, P2 ;  /* 0x000000080000780c */ /* 0x000fe20001744270 */
[----:B------:R-:W-:Y:S02]  /*2710*/  BSSY B1, `(.L_x_38) ;  /* 0x0000005000017945 */ /* 0x000fe40003800000 */
[----:B------:R-:W-:-:S05]  /*2720*/  FFMA R29, R29, R154, R12 ;  /* 0x0000009a1d1d7223 */ /* 0x000fca000000000c */
[----:B------:R0:W-:Y:S05]  /*2730*/  @P1 STG.E desc[UR36][R4.64+0x24], R29 ;  /* 0x0000241d04001986 */ /* 0x0001ea000c101924 */
[----:B------:R-:W-:Y:S05]  /*2740*/  @!P2 BRA `(.L_x_39) ;  /* 0x000000000004a947 */ /* 0x000fea0003800000 */
[----:B------:R0:W5:Y:S02]  /*2750*/  LDG.E.LTC128B R152, desc[UR36][R8.64+0x20] ;  /* 0x0000202408987981 */ /* 0x000164000c1e1920 */
.L_x_39:
[----:B------:R-:W-:Y:S05]  /*2760*/  BSYNC B1 ;  /* 0x0000000000017941 */ /* 0x000fea0003800000 */
.L_x_38:
[----:B0----5:R-:W-:Y:S01]  /*2770*/  FMUL R13, R152, R155 ;  /* 0x0000009b980d7220 */ /* 0x021fe20000400000 */
[----:B------:R-:W-:Y:S01]  /*2780*/  ISETP.GT.AND P0, PT, R0, 0x8, P0 ;  /* 0x000000080000780c */ /* 0x000fe20000704270 */
[----:B------:R-:W-:Y:S01]  /*2790*/  BSSY B1, `(.L_x_40) ;  /* 0x0000006000017945 */ /* 0x000fe20003800000 */
[----:B------:R-:W-:Y:S01]  /*27a0*/  ISETP.GT.AND P1, PT, R3, 0x10, PT ;  /* 0x000000100300780c */ /* 0x000fe20003f24270 */
[----:B------:R-:W-:-:S05]  /*27b0*/  FFMA R13, R30, R154, R13 ;  /* 0x0000009a1e0d7223 */ /* 0x000fca000000000d */
[----:B------:R0:W-:Y:S05]  /*27c0*/  @P2 STG.E desc[UR36][R10.64+0x20], R13 ;  /* 0x0000200d0a002986 */ /* 0x0001ea000c101924 */
[----:B------:R-:W-:Y:S05]  /*27d0*/  @!P0 BRA `(.L_x_41) ;  /* 0x0000000000048947 */ /* 0x000fea0003800000 */
[----:B------:R0:W5:Y:S02]  /*27e0*/  LDG.E.LTC128B R152, desc[UR36][R8.64+0x24] ;  /* 0x0000242408987981 */ /* 0x000164000c1e1920 */
.L_x_41:
[----:B------:R-:W-:Y:S05]  /*27f0*/  BSYNC B1 ;  /* 0x0000000000017941 */ /* 0x000fea0003800000 */
.L_x_40:
        /* <DEDUP_REMOVED lines=8> */
.L_x_43:
[----:B------:R-:W-:Y:S05]  /*2880*/  BSYNC B1 ;  /* 0x0000000000017941 */ /* 0x000fea0003800000 */
.L_x_42:
[----:B0----5:R-:W-:Y:S01]  /*2890*/  FMUL R13, R152, R155 ;  /* 0x0000009b980d7220 */ /* 0x021fe20000400000 */
[----:B------:R-:W-:Y:S01]  /*28a0*/  ISETP.GT.AND P0, PT, R0, RZ, P2 ;  /* 0x000000ff0000720c */ /* 0x000fe20001704270 */
[----:B------:R-:W-:Y:S02]  /*28b0*/  BSSY B1, `(.L_x_44) ;  /* 0x0000005000017945 */ /* 0x000fe40003800000 */
[----:B------:R-:W-:-:S05]  /*28c0*/  FFMA R13, R32, R154, R13 ;  /* 0x0000009a200d7223 */ /* 0x000fca000000000d */
[----:B------:R0:W-:Y:S05]  /*28d0*/  @P3 STG.E desc[UR36][R4.64+0x40], R13 ;  /* 0x0000400d04003986 */ /* 0x0001ea000c101924 */
[----:B------:R-:W-:Y:S05]  /*28e0*/  @!P0 BRA `(.L_x_45) ;  /* 0x0000000000048947 */ /* 0x000fea0003800000 */
[----:B------:R0:W5:Y:S02]  /*28f0*/  LDG.E.LTC128B R152, desc[UR36][R6.64+0x44] ;  /* 0x0000442406987981 */ /* 0x000164000c1e1920 */
.L_x_45:
[----:B------:R-:W-:Y:S05]  /*2900*/  BSYNC B1 ;  /* 0x0000000000017941 */ /* 0x000fea0003800000 */
.L_x_44:
[----:B-----5:R-:W-:Y:S01]  /*2910*/  FMUL R12, R152, R155 ;  /* 0x0000009b980c7220 */ /* 0x020fe20000400000 */
[----:B------:R-:W-:Y:S01]  /*2920*/  ISETP.GT.AND P1, PT, R0, 0x8, P1 ;  /* 0x000000080000780c */ /* 0x000fe20000f24270 */
[----:B------:R-:W-:Y:S02]  /*2930*/  BSSY B1, `(.L_x_46) ;  /* 0x0000005000017945 */ /* 0x000fe40003800000 */
[----:B------:R-:W-:-:S05]  /*2940*/  FFMA R33, R33, R154, R12 ;  /* 0x0000009a21217223 */ /* 0x000fca000000000c */
[----:B------:R0:W-:Y:S05]  /*2950*/  @P0 STG.E desc[UR36][R4.64+0x44], R33 ;  /* 0x0000442104000986 */ /* 0x0001ea000c101924 */
[----:B------:R-:W-:Y:S05]  /*2960*/  @!P1 BRA `(.L_x_47) ;  /* 0x0000000000049947 */ /* 0x000fea0003800000 */
[----:B------:R0:W5:Y:S02]  /*2970*/  LDG.E.LTC128B R152, desc[UR36][R8.64+0x40] ;  /* 0x0000402408987981 */ /* 0x000164000c1e1920 */
.L_x_47:
[----:B------:R-:W-:Y:S05]  /*2980*/  BSYNC B1 ;  /* 0x0000000000017941 */ /* 0x000fea0003800000 */
.L_x_46:
        /* <DEDUP_REMOVED lines=8> */
.L_x_49:
[----:B------:R-:W-:Y:S05]  /*2a10*/  BSYNC B1 ;  /* 0x0000000000017941 */ /* 0x000fea0003800000 */
.L_x_48:
        /* <DEDUP_REMOVED lines=8> */
.L_x_51:
[----:B------:R-:W-:Y:S05]  /*2aa0*/  BSYNC B1 ;  /* 0x0000000000017941 */ /* 0x000fea0003800000 */
.L_x_50:
[----:B0----5:R-:W-:Y:S01]  /*2ab0*/  FMUL R13, R152, R155 ;  /* 0x0000009b980d7220 */ /* 0x021fe20000400000 */
[----:B------:R-:W-:Y:S01]  /*2ac0*/  ISETP.GT.AND P2, PT, R0, RZ, P1 ;  /* 0x000000ff0000720c */ /* 0x000fe20000f44270 */
[----:B------:R-:W-:Y:S02]  /*2ad0*/  BSSY B1, `(.L_x_52) ;  /* 0x0000005000017945 */ /* 0x000fe40003800000 */
[----:B------:R-:W-:-:S05]  /*2ae0*/  FFMA R13, R36, R154, R13 ;  /* 0x0000009a240d7223 */ /* 0x000fca000000000d */
[----:B------:R0:W-:Y:S05]  /*2af0*/  @P3 STG.E desc[UR36][R4.64+0x60], R13 ;  /* 0x0000600d04003986 */ /* 0x0001ea000c101924 */
[----:B------:R-:W-:Y:S05]  /*2b00*/  @!P2 BRA `(.L_x_53) ;  /* 0x000000000004a947 */ /* 0x000fea0003800000 */
[----:B------:R0:W5:Y:S02]  /*2b10*/  LDG.E.LTC128B R152, desc[UR36][R6.64+0x64] ;  /* 0x0000642406987981 */ /* 0x000164000c1e1920 */
.L_x_53:
[----:B------:R-:W-:Y:S05]  /*2b20*/  BSYNC B1 ;  /* 0x0000000000017941 */ /* 0x000fea0003800000 */
.L_x_52:
[----:B-----5:R-:W-:Y:S01]  /*2b30*/  FMUL R12, R152, R155 ;  /* 0x0000009b980c7220 */ /* 0x020fe20000400000 */
[----:B------:R-:W-:Y:S01]  /*2b40*/  ISETP.GT.AND P0, PT, R0, 0x8, P0 ;  /* 0x000000080000780c */ /* 0x000fe20000704270 */
[----:B------:R-:W-:Y:S02]  /*2b50*/  BSSY B1, `(.L_x_54) ;  /* 0x0000005000017945 */ /* 0x000fe40003800000 */
[----:B------:R-:W-:-:S05]  /*2b60*/  FFMA R37, R37, R154, R12 ;  /* 0x0000009a25257223 */ /* 0x000fca000000000c */
[----:B------:R0:W-:Y:S05]  /*2b70*/  @P2 STG.E desc[UR36][R4.64+0x64], R37 ;  /* 0x0000642504002986 */ /* 0x0001ea000c101924 */
[----:B------:R-:W-:Y:S05]  /*2b80*/  @!P0 BRA `(.L_x_55) ;  /* 0x0000000000048947 */ /* 0x000fea0003800000 */
[----:B------:R0:W5:Y:S02]  /*2b90*/  LDG.E.LTC128B R152, desc[UR36][R8.64+0x60] ;  /* 0x0000602408987981 */ /* 0x000164000c1e1920 */
.L_x_55:
[----:B------:R-:W-:Y:S05]  /*2ba0*/  BSYNC B1 ;  /* 0x0000000000017941 */ /* 0x000fea0003800000 */
.L_x_54:
        /* <DEDUP_REMOVED lines=8> */
.L_x_57:
[----:B------:R-:W-:Y:S05]  /*2c30*/  BSYNC B1 ;  /* 0x0000000000017941 */ /* 0x000fea0003800000 */
.L_x_56:
        /* <DEDUP_REMOVED lines=8> */
.L_x_59:
[----:B------:R-:W-:Y:S05]  /*2cc0*/  BSYNC B1 ;  /* 0x0000000000017941 */ /* 0x000fea0003800000 */
.L_x_58:
[----:B0----5:R-:W-:Y:S01]  /*2cd0*/  FMUL R13, R152, R155 ;  /* 0x0000009b980d7220 */ /* 0x021fe20000400000 */
[----:B------:R-:W-:Y:S01]  /*2ce0*/  ISETP.GT.AND P1, PT, R0, RZ, P0 ;  /* 0x000000ff0000720c */ /* 0x000fe20000724270 */
[----:B------:R-:W-:Y:S02]  /*2cf0*/  BSSY B1, `(.L_x_60) ;  /* 0x0000005000017945 */ /* 0x000fe40003800000 */
[----:B------:R-:W-:-:S05]  /*2d00*/  FFMA R13, R40, R154, R13 ;  /* 0x0000009a280d7223 */ /* 0x000fca000000000d */
[----:B------:R0:W-:Y:S05]  /*2d10*/  @P3 STG.E desc[UR36][R4.64+0x80], R13 ;  /* 0x0000800d04003986 */ /* 0x0001ea000c101924 */
[----:B------:R-:W-:Y:S05]  /*2d20*/  @!P1 BRA `(.L_x_61) ;  /* 0x0000000000049947 */ /* 0x000fea0003800000 */
[----:B------:R0:W5:Y:S02]  /*2d30*/  LDG.E.LTC128B R152, desc[UR36][R6.64+0x84] ;  /* 0x0000842406987981 */ /* 0x000164000c1e1920 */
.L_x_61:
[----:B------:R-:W-:Y:S05]  /*2d40*/  BSYNC B1 ;  /* 0x0000000000017941 */ /* 0x000fea0003800000 */
.L_x_60:
[----:B-----5:R-:W-:Y:S01]  /*2d50*/  FMUL R12, R152, R155 ;  /* 0x0000009b980c7220 */ /* 0x020fe20000400000 */
[----:B------:R-:W-:Y:S01]  /*2d60*/  ISETP.GT.AND P2, PT, R0, 0x8, P2 ;  /* 0x000000080000780c */ /* 0x000fe20001744270 */
[----:B------:R-:W-:Y:S02]  /*2d70*/  BSSY B1, `(.L_x_62) ;  /* 0x0000005000017945 */ /* 0x000fe40003800000 */
[----:B------:R-:W-:-:S05]  /*2d80*/  FFMA R41, R41, R154, R12 ;  /* 0x0000009a29297223 */ /* 0x000fca000000000c */
[----:B------:R0:W-:Y:S05]  /*2d90*/  @P1 STG.E desc[UR36][R4.64+0x84], R41 ;  /* 0x0000842904001986 */ /* 0x0001ea000c101924 */
[----:B------:R-:W-:Y:S05]  /*2da0*/  @!P2 BRA `(.L_x_63) ;  /* 0x000000000004a947 */ /* 0x000fea0003800000 */
[----:B------:R0:W5:Y:S02]  /*2db0*/  LDG.E.LTC128B R152, desc[UR36][R8.64+0x80] ;  /* 0x0000802408987981 */ /* 0x000164000c1e1920 */
.L_x_63:
[----:B------:R-:W-:Y:S05]  /*2dc0*/  BSYNC B1 ;  /* 0x0000000000017941 */ /* 0x000fea0003800000 */
.L_x_62:
        /* <DEDUP_REMOVED lines=8> */
.L_x_65:
[----:B------:R-:W-:Y:S05]  /*2e50*/  BSYNC B1 ;  /* 0x0000000000017941 */ /* 0x000fea0003800000 */
.L_x_64:
        /* <DEDUP_REMOVED lines=8> */
.L_x_67:
[----:B------:R-:W-:Y:S05]  /*2ee0*/  BSYNC B1 ;  /* 0x0000000000017941 */ /* 0x000fea0003800000 */
.L_x_66:
[----:B0----5:R-:W-:Y:S01]  /*2ef0*/  FMUL R13, R152, R155 ;  /* 0x0000009b980d7220 */ /* 0x021fe20000400000 */
[----:B------:R-:W-:Y:S01]  /*2f00*/  ISETP.GT.AND P0, PT, R0, RZ, P2 ;  /* 0x000000ff0000720c */ /* 0x000fe20001704270 */
[----:B------:R-:W-:Y:S02]  /*2f10*/  BSSY B1, `(.L_x_68) ;  /* 0x0000005000017945 */ /* 0x000fe40003800000 */
[----:B------:R-:W-:-:S05]  /*2f20*/  FFMA R13, R44, R154, R13 ;  /* 0x0000009a2c0d7223 */ /* 0x000fca000000000d */
[----:B------:R0:W-:Y:S05]  /*2f30*/  @P3 STG.E desc[UR36][R4.64+0xa0], R13 ;  /* 0x0000a00d04003986 */ /* 0x0001ea000c101924 */
[----:B------:R-:W-:Y:S05]  /*2f40*/  @!P0 BRA `(.L_x_69) ;  /* 0x0000000000048947 */ /* 0x000fea0003800000 */
[----:B------:R0:W5:Y:S02]  /*2f50*/  LDG.E.LTC128B R152, desc[UR36][R6.64+0xa4] ;  /* 0x0000a42406987981 */ /* 0x000164000c1e1920 */
.L_x_69:
[----:B------:R-:W-:Y:S05]  /*2f60*/  BSYNC B1 ;  /* 0x0000000000017941 */ /* 0x000fea0003800000 */
.L_x_68:
[----:B-----5:R-:W-:Y:S01]  /*2f70*/  FMUL R12, R152, R155 ;  /* 0x0000009b980c7220 */ /* 0x020fe20000400000 */
[----:B------:R-:W-:Y:S01]  /*2f80*/  ISETP.GT.AND P1, PT, R0, 0x8, P1 ;  /* 0x000000080000780c */ /* 0x000fe20000f24270 */
[----:B------:R-:W-:Y:S02]  /*2f90*/  BSSY B1, `(.L_x_70) ;  /* 0x0000005000017945 */ /* 0x000fe40003800000 */
[----:B------:R-:W-:-:S05]  /*2fa0*/  FFMA R45, R45, R154, R12 ;  /* 0x0000009a2d2d7223 */ /* 0x000fca000000000c */
[----:B------:R0:W-:Y:S05]  /*2fb0*/  @P0 STG.E desc[UR36][R4.64+0xa4], R45 ;  /* 0x0000a42d04000986 */ /* 0x0001ea000c101924 */
[----:B------:R-:W-:Y:S05]  /*2fc0*/  @!P1 BRA `(.L_x_71) ;  /* 0x0000000000049947 */ /* 0x000fea0003800000 */
[----:B------:R0:W5:Y:S02]  /*2fd0*/  LDG.E.LTC128B R152, desc[UR36][R8.64+0xa0] ;  /* 0x0000a02408987981 */ /* 0x000164000c1e1920 */
.L_x_71:
[----:B------:R-:W-:Y:S05]  /*2fe0*/  BSYNC B1 ;  /* 0x0000000000017941 */ /* 0x000fea0003800000 */
.L_x_70:
        /* <DEDUP_REMOVED lines=8> */
.L_x_73:
[----:B------:R-:W-:Y:S05]  /*3070*/  BSYNC B1 ;  /* 0x0000000000017941 */ /* 0x000fea0003800000 */
.L_x_72:
        /* <DEDUP_REMOVED lines=8> */
.L_x_75:
[----:B------:R-:W-:Y:S05]  /*3100*/  BSYNC B1 ;  /* 0x0000000000017941 */ /* 0x000fea0003800000 */
.L_x_74:
[----:B0----5:R-:W-:Y:S01]  /*3110*/  FMUL R13, R152, R155 ;  /* 0x0000009b980d7220 */ /* 0x021fe20000400000 */
[----:B------:R-:W-:Y:S01]  /*3120*/  ISETP.GT.AND P2, PT, R0, RZ, P1 ;  /* 0x000000ff0000720c */ /* 0x000fe20000f44270 */
[----:B------:R-:W-:Y:S02]  /*3130*/  BSSY B1, `(.L_x_76) ;  /* 0x0000005000017945 */ /* 0x000fe40003800000 */
[----:B------:R-:W-:-:S05]  /*3140*/  FFMA R13, R48, R154, R13 ;  /* 0x0000009a300d7223 */ /* 0x000fca000000000d */
[----:B------:R0:W-:Y:S05]  /*3150*/  @P3 STG.E desc[UR36][R4.64+0xc0], R13 ;  /* 0x0000c00d04003986 */ /* 0x0001ea000c101924 */
[----:B------:R-:W-:Y:S05]  /*3160*/  @!P2 BRA `(.L_x_77) ;  /* 0x000000000004a947 */ /* 0x000fea0003800000 */
[----:B------:R0:W5:Y:S02]  /*3170*/  LDG.E.LTC128B R152, desc[UR36][R6.64+0xc4] ;  /* 0x0000c42406987981 */ /* 0x000164000c1e1920 */
.L_x_77:
[----:B------:R-:W-:Y:S05]  /*3180*/  BSYNC B1 ;  /* 0x0000000000017941 */ /* 0x000fea0003800000 */
.L_x_76:
[----:B-----5:R-:W-:Y:S01]  /*3190*/  FMUL R12, R152, R155 ;  /* 0x0000009b980c7220 */ /* 0x020fe20000400000 */
[----:B------:R-:W-:Y:S01]  /*31a0*/  ISETP.GT.AND P0, PT, R0, 0x8, P0 ;  /* 0x000000080000780c */ /* 0x000fe20000704270 */
[----:B------:R-:W-:Y:S02]  /*31b0*/  BSSY B1, `(.L_x_78) ;  /* 0x0000005000017945 */ /* 0x000fe40003800000 */
[----:B------:R-:W-:-:S05]  /*31c0*/  FFMA R49, R49, R154, R12 ;  /* 0x0000009a31317223 */ /* 0x000fca000000000c */
[----:B------:R0:W-:Y:S05]  /*31d0*/  @P2 STG.E desc[UR36][R4.64+0xc4], R49 ;  /* 0x0000c43104002986 */ /* 0x0001ea000c101924 */
[----:B------:R-:W-:Y:S05]  /*31e0*/  @!P0 BRA `(.L_x_79) ;  /* 0x0000000000048947 */ /* 0x000fea0003800000 */
[----:B------:R0:W5:Y:S02]  /*31f0*/  LDG.E.LTC128B R152, desc[UR36][R8.64+0xc0] ;  /* 0x0000c02408987981 */ /* 0x000164000c1e1920 */
.L_x_79:
[----:B------:R-:W-:Y:S05]  /*3200*/  BSYNC B1 ;  /* 0x0000000000017941 */ /* 0x000fea0003800000 */
.L_x_78:
        /* <DEDUP_REMOVED lines=8> */
.L_x_81:
[----:B------:R-:W-:Y:S05]  /*3290*/  BSYNC B1 ;  /* 0x0000000000017941 */ /* 0x000fea0003800000 */
.L_x_80:
        /* <DEDUP_REMOVED lines=8> */
.L_x_83:
[----:B------:R-:W-:Y:S05]  /*3320*/  BSYNC B1 ;  /* 0x0000000000017941 */ /* 0x000fea0003800000 */
.L_x_82:
[----:B0----5:R-:W-:Y:S01]  /*3330*/  FMUL R13, R152, R155 ;  /* 0x0000009b980d7220 */ /* 0x021fe20000400000 */
[----:B------:R-:W-:Y:S01]  /*3340*/  ISETP.GT.AND P1, PT, R0, RZ, P0 ;  /* 0x000000ff0000720c */ /* 0x000fe20000724270 */
[----:B------:R-:W-:Y:S02]  /*3350*/  BSSY B1, `(.L_x_84) ;  /* 0x0000005000017945 */ /* 0x000fe40003800000 */
[----:B------:R-:W-:-:S05]  /*3360*/  FFMA R13, R52, R154, R13 ;  /* 0x0000009a340d7223 */ /* 0x000fca000000000d */
[----:B------:R0:W-:Y:S05]  /*3370*/  @P3 STG.E desc[UR36][R4.64+0xe0], R13 ;  /* 0x0000e00d04003986 */ /* 0x0001ea000c101924 */
[----:B------:R-:W-:Y:S05]  /*3380*/  @!P1 BRA `(.L_x_85) ;  /* 0x0000000000049947 */ /* 0x000fea0003800000 */
[----:B------:R0:W5:Y:S02]  /*3390*/  LDG.E.LTC128B R152, desc[UR36][R6.64+0xe4] ;  /* 0x0000e42406987981 */ /* 0x000164000c1e1920 */
.L_x_85:
[----:B------:R-:W-:Y:S05]  /*33a0*/  BSYNC B1 ;  /* 0x0000000000017941 */ /* 0x000fea0003800000 */
.L_x_84:
[----:B-----5:R-:W-:Y:S01]  /*33b0*/  FMUL R12, R152, R155 ;  /* 0x0000009b980c7220 */ /* 0x020fe20000400000 */
[----:B------:R-:W-:Y:S01]  /*33c0*/  ISETP.GT.AND P2, PT, R0, 0x8, P2 ;  /* 0x000000080000780c */ /* 0x000fe20001744270 */
[----:B------:R-:W-:Y:S02]  /*33d0*/  BSSY B1, `(.L_x_86) ;  /* 0x0000005000017945 */ /* 0x000fe40003800000 */
[----:B------:R-:W-:-:S05]  /*33e0*/  FFMA R53, R53, R154, R12 ;  /* 0x0000009a35357223 */ /* 0x000fca000000000c */
[----:B------:R0:W-:Y:S05]  /*33f0*/  @P1 STG.E desc[UR36][R4.64+0xe4], R53 ;  /* 0x0000e43504001986 */ /* 0x0001ea000c101924 */
[----:B------:R-:W-:Y:S05]  /*3400*/  @!P2 BRA `(.L_x_87) ;  /* 0x000000000004a947 */ /* 0x000fea0003800000 */
[----:B------:R0:W5:Y:S02]  /*3410*/  LDG.E.LTC128B R152, desc[UR36][R8.64+0xe0] ;  /* 0x0000e02408987981 */ /* 0x000164000c1e1920 */
.L_x_87:
[----:B------:R-:W-:Y:S05]  /*3420*/  BSYNC B1 ;  /* 0x0000000000017941 */ /* 0x000fea0003800000 */
.L_x_86:
        /* <DEDUP_REMOVED lines=8> */
.L_x_89:
[----:B------:R-:W-:Y:S05]  /*34b0*/  BSYNC B1 ;  /* 0x0000000000017941 */ /* 0x000fea0003800000 */
.L_x_88:
        /* <DEDUP_REMOVED lines=8> */
.L_x_91:
[----:B------:R-:W-:Y:S05]  /*3540*/  BSYNC B1 ;  /* 0x0000000000017941 */ /* 0x000fea0003800000 */
.L_x_90:
[----:B0----5:R-:W-:Y:S01]  /*3550*/  FMUL R13, R152, R155 ;  /* 0x0000009b980d7220 */ /* 0x021fe20000400000 */
[----:B------:R-:W-:Y:S01]  /*3560*/  ISETP.GT.AND P0, PT, R0, RZ, P2 ;  /* 0x000000ff0000720c */ /* 0x000fe20001704270 */
[----:B------:R-:W-:Y:S02]  /*3570*/  BSSY B1, `(.L_x_92) ;  /* 0x0000005000017945 */ /* 0x000fe40003800000 */
[----:B------:R-:W-:-:S05]  /*3580*/  FFMA R13, R56, R154, R13 ;  /* 0x0000009a380d7223 */ /* 0x000fca000000000d */
[----:B------:R0:W-:Y:S05]  /*3590*/  @P3 STG.E desc[UR36][R4.64+0x100], R13 ;  /* 0x0001000d04003986 */ /* 0x0001ea000c101924 */
[----:B------:R-:W-:Y:S05]  /*35a0*/  @!P0 BRA `(.L_x_93) ;  /* 0x0000000000048947 */ /* 0x000fea0003800000 */
[----:B------:R0:W5:Y:S02]  /*35b0*/  LDG.E.LTC128B R152, desc[UR36][R6.64+0x104] ;  /* 0x0001042406987981 */ /* 0x000164000c1e1920 */
.L_x_93:
[----:B------:R-:W-:Y:S05]  /*35c0*/  BSYNC B1 ;  /* 0x0000000000017941 */ /* 0x000fea0003800000 */
.L_x_92:
[----:B-----5:R-:W-:Y:S01]  /*35d0*/  FMUL R12, R152, R155 ;  /* 0x0000009b980c7220 */ /* 0x020fe20000400000 */
[----:B------:R-:W-:Y:S01]  /*35e0*/  ISETP.GT.AND P1, PT, R0, 0x8, P1 ;  /* 0x000000080000780c */ /* 0x000fe20000f24270 */
[----:B------:R-:W-:Y:S02]  /*35f0*/  BSSY B1, `(.L_x_94) ;  /* 0x0000005000017945 */ /* 0x000fe40003800000 */
[----:B------:R-:W-:-:S05]  /*3600*/  FFMA R57, R57, R154, R12 ;  /* 0x0000009a39397223 */ /* 0x000fca000000000c */
[----:B------:R0:W-:Y:S05]  /*3610*/  @P0 STG.E desc[UR36][R4.64+0x104], R57 ;  /* 0x0001043904000986 */ /* 0x0001ea000c101924 */
[----:B------:R-:W-:Y:S05]  /*3620*/  @!P1 BRA `(.L_x_95) ;  /* 0x0000000000049947 */ /* 0x000fea0003800000 */
[----:B------:R0:W5:Y:S02]  /*3630*/  LDG.E.LTC128B R152, desc[UR36][R8.64+0x100] ;  /* 0x0001002408987981 */ /* 0x000164000c1e1920 */
.L_x_95:
[----:B------:R-:W-:Y:S05]  /*3640*/  BSYNC B1 ;  /* 0x0000000000017941 */ /* 0x000fea0003800000 */
.L_x_94:
        /* <DEDUP_REMOVED lines=8> */
.L_x_97:
[----:B------:R-:W-:Y:S05]  /*36d0*/  BSYNC B1 ;  /* 0x0000000000017941 */ /* 0x000fea0003800000 */
.L_x_96:
        /* <DEDUP_REMOVED lines=8> */
.L_x_99:
[----:B------:R-:W-:Y:S05]  /*3760*/  BSYNC B1 ;  /* 0x0000000000017941 */ /* 0x000fea0003800000 */
.L_x_98:
[----:B0----5:R-:W-:Y:S01]  /*3770*/  FMUL R13, R152, R155 ;  /* 0x0000009b980d7220 */ /* 0x021fe20000400000 */
[----:B------:R-:W-:Y:S01]  /*3780*/  ISETP.GT.AND P2, PT, R0, RZ, P1 ;  /* 0x000000ff0000720c */ /* 0x000fe20000f44270 */
[----:B------:R-:W-:Y:S02]  /*3790*/  BSSY B1, `(.L_x_100) ;  /* 0x0000005000017945 */ /* 0x000fe40003800000 */
[----:B------:R-:W-:-:S05]  /*37a0*/  FFMA R13, R60, R154, R13 ;  /* 0x0000009a3c0d7223 */ /* 0x000fca000000000d */
[----:B------:R0:W-:Y:S05]  /*37b0*/  @P3 STG.E desc[UR36][R4.64+0x120], R13 ;  /* 0x0001200d04003986 */ /* 0x0001ea000c101924 */
[----:B------:R-:W-:Y:S05]  /*37c0*/  @!P2 BRA `(.L_x_101) ;  /* 0x000000000004a947 */ /* 0x000fea0003800000 */
[----:B------:R0:W5:Y:S02]  /*37d0*/  LDG.E.LTC128B R152, desc[UR36][R6.64+0x124] ;  /* 0x0001242406987981 */ /* 0x000164000c1e1920 */
.L_x_101:
[----:B------:R-:W-:Y:S05]  /*37e0*/  BSYNC B1 ;  /* 0x0000000000017941 */ /* 0x000fea0003800000 */
.L_x_100:
[----:B-----5:R-:W-:Y:S01]  /*37f0*/  FMUL R12, R152, R155 ;  /* 0x0000009b980c7220 */ /* 0x020fe20000400000 */
[----:B------:R-:W-:Y:S01]  /*3800*/  ISETP.GT.AND P0, PT, R0, 0x8, P0 ;  /* 0x000000080000780c */ /* 0x000fe20000704270 */
[----:B------:R-:W-:Y:S02]  /*3810*/  BSSY B1, `(.L_x_102) ;  /* 0x0000005000017945 */ /* 0x000fe40003800000 */
[----:B------:R-:W-:-:S05]  /*3820*/  FFMA R61, R61, R154, R12 ;  /* 0x0000009a3d3d7223 */ /* 0x000fca000000000c */
[----:B------:R0:W-:Y:S05]  /*3830*/  @P2 STG.E desc[UR36][R4.64+0x124], R61 ;  /* 0x0001243d04002986 */ /* 0x0001ea000c101924 */
[----:B------:R-:W-:Y:S05]  /*3840*/  @!P0 BRA `(.L_x_103) ;  /* 0x0000000000048947 */ /* 0x000fea0003800000 */
[----:B------:R0:W5:Y:S02]  /*3850*/  LDG.E.LTC128B R152, desc[UR36][R8.64+0x120] ;  /* 0x0001202408987981 */ /* 0x000164000c1e1920 */
.L_x_103:
[----:B------:R-:W-:Y:S05]  /*3860*/  BSYNC B1 ;  /* 0x0000000000017941 */ /* 0x000fea0003800000 */
.L_x_102:
        /* <DEDUP_REMOVED lines=8> */
.L_x_105:
[----:B------:R-:W-:Y:S05]  /*38f0*/  BSYNC B1 ;  /* 0x0000000000017941 */ /* 0x000fea0003800000 */
.L_x_104:
        /* <DEDUP_REMOVED lines=8> */
.L_x_107:
[----:B------:R-:W-:Y:S05]  /*3980*/  BSYNC B1 ;  /* 0x0000000000017941 */ /* 0x000fea0003800000 */
.L_x_106:
[----:B0----5:R-:W-:Y:S01]  /*3990*/  FMUL R13, R152, R155 ;  /* 0x0000009b980d7220 */ /* 0x021fe20000400000 */
[----:B------:R-:W-:Y:S01]  /*39a0*/  ISETP.GT.AND P1, PT, R0, RZ, P0 ;  /* 0x000000ff0000720c */ /* 0x000fe20000724270 */
[----:B------:R-:W-:Y:S02]  /*39b0*/  BSSY B1, `(.L_x_108) ;  /* 0x0000005000017945 */ /* 0x000fe40003800000 */
[----:B------:R-:W-:-:S05]  /*39c0*/  FFMA R13, R64, R154, R13 ;  /* 0x0000009a400d7223 */ /* 0x000fca000000000d */
[----:B------:R0:W-:Y:S05]  /*39d0*/  @P3 STG.E desc[UR36][R4.64+0x140], R13 ;  /* 0x0001400d04003986 */ /* 0x0001ea000c101924 */
[----:B------:R-:W-:Y:S05]  /*39e0*/  @!P1 BRA `(.L_x_109) ;  /* 0x0000000000049947 */ /* 0x000fea0003800000 */
[----:B------:R0:W5:Y:S02]  /*39f0*/  LDG.E.LTC128B R152, desc[UR36][R6.64+0x144] ;  /* 0x0001442406987981 */ /* 0x000164000c1e1920 */
.L_x_109:
[----:B------:R-:W-:Y:S05]  /*3a00*/  BSYNC B1 ;  /* 0x0000000000017941 */ /* 0x000fea0003800000 */
.L_x_108:
[----:B-----5:R-:W-:Y:S01]  /*3a10*/  FMUL R12, R152, R155 ;  /* 0x0000009b980c7220 */ /* 0x020fe20000400000 */
[----:B------:R-:W-:Y:S01]  /*3a20*/  ISETP.GT.AND P2, PT, R0, 0x8, P2 ;  /* 0x000000080000780c */ /* 0x000fe20001744270 */
[----:B------:R-:W-:Y:S02]  /*3a30*/  BSSY B1, `(.L_x_110) ;  /* 0x0000005000017945 */ /* 0x000fe40003800000 */
[----:B------:R-:W-:-:S05]  /*3a40*/  FFMA R65, R65, R154, R12 ;  /* 0x0000009a41417223 */ /* 0x000fca000000000c */
[----:B------:R0:W-:Y:S05]  /*3a50*/  @P1 STG.E desc[UR36][R4.64+0x144], R65 ;  /* 0x0001444104001986 */ /* 0x0001ea000c101924 */
[----:B------:R-:W-:Y:S05]  /*3a60*/  @!P2 BRA `(.L_x_111) ;  /* 0x000000000004a947 */ /* 0x000fea0003800000 */
[----:B------:R0:W5:Y:S02]  /*3a70*/  LDG.E.LTC128B R152, desc[UR36][R8.64+0x140] ;  /* 0x0001402408987981 */ /* 0x000164000c1e1920 */
.L_x_111:
[----:B------:R-:W-:Y:S05]  /*3a80*/  BSYNC B1 ;  /* 0x0000000000017941 */ /* 0x000fea0003800000 */
.L_x_110:
        /* <DEDUP_REMOVED lines=8> */
.L_x_113:
[----:B------:R-:W-:Y:S05]  /*3b10*/  BSYNC B1 ;  /* 0x0000000000017941 */ /* 0x000fea0003800000 */
.L_x_112:
        /* <DEDUP_REMOVED lines=8> */
.L_x_115:
[----:B------:R-:W-:Y:S05]  /*3ba0*/  BSYNC B1 ;  /* 0x0000000000017941 */ /* 0x000fea0003800000 */
.L_x_114:
[----:B0----5:R-:W-:Y:S01]  /*3bb0*/  FMUL R13, R152, R155 ;  /* 0x0000009b980d7220 */ /* 0x021fe20000400000 */
[----:B------:R-:W-:Y:S01]  /*3bc0*/  ISETP.GT.AND P0, PT, R0, RZ, P2 ;  /* 0x000000ff0000720c */ /* 0x000fe20001704270 */
[----:B------:R-:W-:Y:S02]  /*3bd0*/  BSSY B1, `(.L_x_116) ;  /* 0x0000005000017945 */ /* 0x000fe40003800000 */
[----:B------:R-:W-:-:S05]  /*3be0*/  FFMA R13, R68, R154, R13 ;  /* 0x0000009a440d7223 */ /* 0x000fca000000000d */
[----:B------:R0:W-:Y:S05]  /*3bf0*/  @P3 STG.E desc[UR36][R4.64+0x160], R13 ;  /* 0x0001600d04003986 */ /* 0x0001ea000c101924 */
[----:B------:R-:W-:Y:S05]  /*3c00*/  @!P0 BRA `(.L_x_117) ;  /* 0x0000000000048947 */ /* 0x000fea0003800000 */
[----:B------:R0:W5:Y:S02]  /*3c10*/  LDG.E.LTC128B R152, desc[UR36][R6.64+0x164] ;  /* 0x0001642406987981 */ /* 0x000164000c1e1920 */
.L_x_117:
[----:B------:R-:W-:Y:S05]  /*3c20*/  BSYNC B1 ;  /* 0x0000000000017941 */ /* 0x000fea0003800000 */
.L_x_116:
[----:B-----5:R-:W-:Y:S01]  /*3c30*/  FMUL R12, R152, R155 ;  /* 0x0000009b980c7220 */ /* 0x020fe20000400000 */
[----:B------:R-:W-:Y:S01]  /*3c40*/  ISETP.GT.AND P1, PT, R0, 0x8, P1 ;  /* 0x000000080000780c */ /* 0x000fe20000f24270 */
[----:B------:R-:W-:Y:S02]  /*3c50*/  BSSY B1, `(.L_x_118) ;  /* 0x0000005000017945 */ /* 0x000fe40003800000 */
[----:B------:R-:W-:-:S05]  /*3c60*/  FFMA R69, R69, R154, R12 ;  /* 0x0000009a45457223 */ /* 0x000fca000000000c */
[----:B------:R0:W-:Y:S05]  /*3c70*/  @P0 STG.E desc[UR36][R4.64+0x164], R69 ;  /* 0x0001644504000986 */ /* 0x0001ea000c101924 */
[----:B------:R-:W-:Y:S05]  /*3c80*/  @!P1 BRA `(.L_x_119) ;  /* 0x0000000000049947 */ /* 0x000fea0003800000 */
[----:B------:R0:W5:Y:S02]  /*3c90*/  LDG.E.LTC128B R152, desc[UR36][R8.64+0x160] ;  /* 0x0001602408987981 */ /* 0x000164000c1e1920 */
.L_x_119:
[----:B------:R-:W-:Y:S05]  /*3ca0*/  BSYNC B1 ;  /* 0x0000000000017941 */ /* 0x000fea0003800000 */
.L_x_118:
        /* <DEDUP_REMOVED lines=8> */
.L_x_121:
[----:B------:R-:W-:Y:S05]  /*3d30*/  BSYNC B1 ;  /* 0x0000000000017941 */ /* 0x000fea0003800000 */
.L_x_120:
        /* <DEDUP_REMOVED lines=8> */
.L_x_123:
[----:B------:R-:W-:Y:S05]  /*3dc0*/  BSYNC B1 ;  /* 0x0000000000017941 */ /* 0x000fea0003800000 */
.L_x_122:
[----:B0----5:R-:W-:Y:S01]  /*3dd0*/  FMUL R13, R152, R155 ;  /* 0x0000009b980d7220 */ /* 0x021fe20000400000 */
[----:B------:R-:W-:Y:S01]  /*3de0*/  ISETP.GT.AND P2, PT, R0, RZ, P1 ;  /* 0x000000ff0000720c */ /* 0x000fe20000f44270 */
[----:B------:R-:W-:Y:S02]  /*3df0*/  BSSY B1, `(.L_x_124) ;  /* 0x0000005000017945 */ /* 0x000fe40003800000 */
[----:B------:R-:W-:-:S05]  /*3e00*/  FFMA R13, R72, R154, R13 ;  /* 0x0000009a480d7223 */ /* 0x000fca000000000d */
[----:B------:R0:W-:Y:S05]  /*3e10*/  @P3 STG.E desc[UR36][R4.64+0x180], R13 ;  /* 0x0001800d04003986 */ /* 0x0001ea000c101924 */
[----:B------:R-:W-:Y:S05]  /*3e20*/  @!P2 BRA `(.L_x_125) ;  /* 0x000000000004a947 */ /* 0x000fea0003800000 */
[----:B------:R0:W5:Y:S02]  /*3e30*/  LDG.E.LTC128B R152, desc[UR36][R6.64+0x184] ;  /* 0x0001842406987981 */ /* 0x000164000c1e1920 */
.L_x_125:
[----:B------:R-:W-:Y:S05]  /*3e40*/  BSYNC B1 ;  /* 0x0000000000017941 */ /* 0x000fea0003800000 */
.L_x_124:
[----:B-----5:R-:W-:Y:S01]  /*3e50*/  FMUL R12, R152, R155 ;  /* 0x0000009b980c7220 */ /* 0x020fe20000400000 */
[----:B------:R-:W-:Y:S01]  /*3e60*/  ISETP.GT.AND P0, PT, R0, 0x8, P0 ;  /* 0x000000080000780c */ /* 0x000fe20000704270 */
[----:B------:R-:W-:Y:S02]  /*3e70*/  BSSY B1, `(.L_x_126) ;  /* 0x0000005000017945 */ /* 0x000fe40003800000 */
[----:B------:R-:W-:-:S05]  /*3e80*/  FFMA R73, R73, R154, R12 ;  /* 0x0000009a49497223 */ /* 0x000fca000000000c */
[----:B------:R0:W-:Y:S05]  /*3e90*/  @P2 STG.E desc[UR36][R4.64+0x184], R73 ;  /* 0x0001844904002986 */ /* 0x0001ea000c101924 */
[----:B------:R-:W-:Y:S05]  /*3ea0*/  @!P0 BRA `(.L_x_127) ;  /* 0x0000000000048947 */ /* 0x000fea0003800000 */
[----:B------:R0:W5:Y:S02]  /*3eb0*/  LDG.E.LTC128B R152, desc[UR36][R8.64+0x180] ;  /* 0x0001802408987981 */ /* 0x000164000c1e1920 */
.L_x_127:
[----:B------:R-:W-:Y:S05]  /*3ec0*/  BSYNC B1 ;  /* 0x0000000000017941 */ /* 0x000fea0003800000 */
.L_x_126:
        /* <DEDUP_REMOVED lines=8> */
.L_x_129:
[----:B------:R-:W-:Y:S05]  /*3f50*/  BSYNC B1 ;  /* 0x0000000000017941 */ /* 0x000fea0003800000 */
.L_x_128:
        /* <DEDUP_REMOVED lines=8> */
.L_x_131:
[----:B------:R-:W-:Y:S05]  /*3fe0*/  BSYNC B1 ;  /* 0x0000000000017941 */ /* 0x000fea0003800000 */
.L_x_130:
[----:B0----5:R-:W-:Y:S01]  /*3ff0*/  FMUL R13, R152, R155 ;  /* 0x0000009b980d7220 */ /* 0x021fe20000400000 */
[----:B------:R-:W-:Y:S01]  /*4000*/  ISETP.GT.AND P1, PT, R0, RZ, P0 ;  /* 0x000000ff0000720c */ /* 0x000fe20000724270 */
[----:B------:R-:W-:Y:S02]  /*4010*/  BSSY B1, `(.L_x_132) ;  /* 0x0000005000017945 */ /* 0x000fe40003800000 */
[----:B------:R-:W-:-:S05]  /*4020*/  FFMA R13, R76, R154, R13 ;  /* 0x0000009a4c0d7223 */ /* 0x000fca000000000d */
[----:B------:R0:W-:Y:S05]  /*4030*/  @P3 STG.E desc[UR36][R4.64+0x1a0], R13 ;  /* 0x0001a00d04003986 */ /* 0x0001ea000c101924 */
[----:B------:R-:W-:Y:S05]  /*4040*/  @!P1 BRA `(.L_x_133) ;  /* 0x0000000000049947 */ /* 0x000fea0003800000 */
[----:B------:R0:W5:Y:S02]  /*4050*/  LDG.E.LTC128B R152, desc[UR36][R6.64+0x1a4] ;  /* 0x0001a42406987981 */ /* 0x000164000c1e1920 */
.L_x_133:
[----:B------:R-:W-:Y:S05]  /*4060*/  BSYNC B1 ;  /* 0x0000000000017941 */ /* 0x000fea0003800000 */
.L_x_132:
[----:B-----5:R-:W-:Y:S01]  /*4070*/  FMUL R12, R152, R155 ;  /* 0x0000009b980c7220 */ /* 0x020fe20000400000 */
[----:B------:R-:W-:Y:S01]  /*4080*/  ISETP.GT.AND P2, PT, R0, 0x8, P2 ;  /* 0x000000080000780c */ /* 0x000fe20001744270 */
[----:B------:R-:W-:Y:S02]  /*4090*/  BSSY B1, `(.L_x_134) ;  /* 0x0000005000017945 */ /* 0x000fe40003800000 */
[----:B------:R-:W-:-:S05]  /*40a0*/  FFMA R77, R77, R154, R12 ;  /* 0x0000009a4d4d7223 */ /* 0x000fca000000000c */
[----:B------:R0:W-:Y:S05]  /*40b0*/  @P1 STG.E desc[UR36][R4.64+0x1a4], R77 ;  /* 0x0001a44d04001986 */ /* 0x0001ea000c101924 */
[----:B------:R-:W-:Y:S05]  /*40c0*/  @!P2 BRA `(.L_x_135) ;  /* 0x000000000004a947 */ /* 0x000fea0003800000 */
[----:B------:R0:W5:Y:S02]  /*40d0*/  LDG.E.LTC128B R152, desc[UR36][R8.64+0x1a0] ;  /* 0x0001a02408987981 */ /* 0x000164000c1e1920 */
.L_x_135:
[----:B------:R-:W-:Y:S05]  /*40e0*/  BSYNC B1 ;  /* 0x0000000000017941 */ /* 0x000fea0003800000 */
.L_x_134:
        /* <DEDUP_REMOVED lines=8> */
.L_x_137:
[----:B------:R-:W-:Y:S05]  /*4170*/  BSYNC B1 ;  /* 0x0000000000017941 */ /* 0x000fea0003800000 */
.L_x_136:
        /* <DEDUP_REMOVED lines=8> */
.L_x_139:
[----:B------:R-:W-:Y:S05]  /*4200*/  BSYNC B1 ;  /* 0x0000000000017941 */ /* 0x000fea0003800000 */
.L_x_138:
[----:B0----5:R-:W-:Y:S01]  /*4210*/  FMUL R13, R152, R155 ;  /* 0x0000009b980d7220 */ /* 0x021fe20000400000 */
[----:B------:R-:W-:Y:S01]  /*4220*/  ISETP.GT.AND P0, PT, R0, RZ, P2 ;  /* 0x000000ff0000720c */ /* 0x000fe20001704270 */
[----:B------:R-:W-:Y:S02]  /*4230*/  BSSY B1, `(.L_x_140) ;  /* 0x0000005000017945 */ /* 0x000fe40003800000 */
[----:B------:R-:W-:-:S05]  /*4240*/  FFMA R13, R80, R154, R13 ;  /* 0x0000009a500d7223 */ /* 0x000fca000000000d */
[----:B------:R0:W-:Y:S05]  /*4250*/  @P3 STG.E desc[UR36][R4.64+0x1c0], R13 ;  /* 0x0001c00d04003986 */ /* 0x0001ea000c101924 */
[----:B------:R-:W-:Y:S05]  /*4260*/  @!P0 BRA `(.L_x_141) ;  /* 0x0000000000048947 */ /* 0x000fea0003800000 */
[----:B------:R0:W5:Y:S02]  /*4270*/  LDG.E.LTC128B R152, desc[UR36][R6.64+0x1c4] ;  /* 0x0001c42406987981 */ /* 0x000164000c1e1920 */
.L_x_141:
[----:B------:R-:W-:Y:S05]  /*4280*/  BSYNC B1 ;  /* 0x0000000000017941 */ /* 0x000fea0003800000 */
.L_x_140:
[----:B-----5:R-:W-:Y:S01]  /*4290*/  FMUL R12, R152, R155 ;  /* 0x0000009b980c7220 */ /* 0x020fe20000400000 */
[----:B------:R-:W-:Y:S01]  /*42a0*/  ISETP.GT.AND P1, PT, R0, 0x8, P1 ;  /* 0x000000080000780c */ /* 0x000fe20000f24270 */
[----:B------:R-:W-:Y:S02]  /*42b0*/  BSSY B1, `(.L_x_142) ;  /* 0x0000005000017945 */ /* 0x000fe40003800000 */
[----:B------:R-:W-:-:S05]  /*42c0*/  FFMA R81, R81, R154, R12 ;  /* 0x0000009a51517223 */ /* 0x000fca000000000c */
[----:B------:R0:W-:Y:S05]  /*42d0*/  @P0 STG.E desc[UR36][R4.64+0x1c4], R81 ;  /* 0x0001c45104000986 */ /* 0x0001ea000c101924 */
[----:B------:R-:W-:Y:S05]  /*42e0*/  @!P1 BRA `(.L_x_143) ;  /* 0x0000000000049947 */ /* 0x000fea0003800000 */
[----:B------:R0:W5:Y:S02]  /*42f0*/  LDG.E.LTC128B R152, desc[UR36][R8.64+0x1c0] ;  /* 0x0001c02408987981 */ /* 0x000164000c1e1920 */
.L_x_143:
[----:B------:R-:W-:Y:S05]  /*4300*/  BSYNC B1 ;  /* 0x0000000000017941 */ /* 0x000fea0003800000 */
.L_x_142:
        /* <DEDUP_REMOVED lines=8> */
.L_x_145:
[----:B------:R-:W-:Y:S05]  /*4390*/  BSYNC B1 ;  /* 0x0000000000017941 */ /* 0x000fea0003800000 */
.L_x_144:
        /* <DEDUP_REMOVED lines=8> */
.L_x_147:
[----:B------:R-:W-:Y:S05]  /*4420*/  BSYNC B1 ;  /* 0x0000000000017941 */ /* 0x000fea0003800000 */
.L_x_146:
[----:B0----5:R-:W-:Y:S01]  /*4430*/  FMUL R13, R152, R155 ;  /* 0x0000009b980d7220 */ /* 0x021fe20000400000 */
[----:B------:R-:W-:Y:S01]  /*4440*/  ISETP.GT.AND P2, PT, R0, RZ, P1 ;  /* 0x000000ff0000720c */ /* 0x000fe20000f44270 */
[----:B------:R-:W-:Y:S02]  /*4450*/  BSSY B1, `(.L_x_148) ;  /* 0x0000005000017945 */ /* 0x000fe40003800000 */
[----:B------:R-:W-:-:S05]  /*4460*/  FFMA R13, R84, R154, R13 ;  /* 0x0000009a540d7223 */ /* 0x000fca000000000d */
[----:B------:R0:W-:Y:S05]  /*4470*/  @P3 STG.E desc[UR36][R4.64+0x1e0], R13 ;  /* 0x0001e00d04003986 */ /* 0x0001ea000c101924 */
[----:B------:R-:W-:Y:S05]  /*4480*/  @!P2 BRA `(.L_x_149) ;  /* 0x000000000004a947 */ /* 0x000fea0003800000 */
[----:B------:R0:W5:Y:S02]  /*4490*/  LDG.E.LTC128B R152, desc[UR36][R6.64+0x1e4] ;  /* 0x0001e42406987981 */ /* 0x000164000c1e1920 */
.L_x_149:
[----:B------:R-:W-:Y:S05]  /*44a0*/  BSYNC B1 ;  /* 0x0000000000017941 */ /* 0x000fea0003800000 */
.L_x_148:
[----:B-----5:R-:W-:Y:S01]  /*44b0*/  FMUL R12, R152, R155 ;  /* 0x0000009b980c7220 */ /* 0x020fe20000400000 */
[----:B------:R-:W-:Y:S01]  /*44c0*/  ISETP.GT.AND P0, PT, R0, 0x8, P0 ;  /* 0x000000080000780c */ /* 0x000fe20000704270 */
[----:B------:R-:W-:Y:S02]  /*44d0*/  BSSY B1, `(.L_x_150) ;  /* 0x0000005000017945 */ /* 0x000fe40003800000 */
[----:B------:R-:W-:-:S05]  /*44e0*/  FFMA R85, R85, R154, R12 ;  /* 0x0000009a55557223 */ /* 0x000fca000000000c */
[----:B------:R0:W-:Y:S05]  /*44f0*/  @P2 STG.E desc[UR36][R4.64+0x1e4], R85 ;  /* 0x0001e45504002986 */ /* 0x0001ea000c101924 */
[----:B------:R-:W-:Y:S05]  /*4500*/  @!P0 BRA `(.L_x_151) ;  /* 0x0000000000048947 */ /* 0x000fea0003800000 */
[----:B------:R0:W5:Y:S02]  /*4510*/  LDG.E.LTC128B R152, desc[UR36][R8.64+0x1e0] ;  /* 0x0001e02408987981 */ /* 0x000164000c1e1920 */
.L_x_151:
[----:B------:R-:W-:Y:S05]  /*4520*/  BSYNC B1 ;  /* 0x0000000000017941 */ /* 0x000fea0003800000 */
.L_x_150:
        /* <DEDUP_REMOVED lines=8> */
.L_x_153:
[----:B------:R-:W-:Y:S05]  /*45b0*/  BSYNC B1 ;  /* 0x0000000000017941 */ /* 0x000fea0003800000 */
.L_x_152:
        /* <DEDUP_REMOVED lines=8> */
.L_x_155:
[----:B------:R-:W-:Y:S05]  /*4640*/  BSYNC B1 ;  /* 0x0000000000017941 */ /* 0x000fea0003800000 */
.L_x_154:
[----:B0----5:R-:W-:Y:S01]  /*4650*/  FMUL R13, R152, R155 ;  /* 0x0000009b980d7220 */ /* 0x021fe20000400000 */
[----:B------:R-:W-:Y:S01]  /*4660*/  ISETP.GT.AND P1, PT, R0, RZ, P0 ;  /* 0x000000ff0000720c */ /* 0x000fe20000724270 */
[----:B------:R-:W-:Y:S02]  /*4670*/  BSSY B1, `(.L_x_156) ;  /* 0x0000005000017945 */ /* 0x000fe40003800000 */
[----:B------:R-:W-:-:S05]  /*4680*/  FFMA R13, R88, R154, R13 ;  /* 0x0000009a580d7223 */ /* 0x000fca000000000d */
[----:B------:R0:W-:Y:S05]  /*4690*/  @P3 STG.E desc[UR36][R4.64+0x200], R13 ;  /* 0x0002000d04003986 */ /* 0x0001ea000c101924 */
[----:B------:R-:W-:Y:S05]  /*46a0*/  @!P1 BRA `(.L_x_157) ;  /* 0x0000000000049947 */ /* 0x000fea0003800000 */
[----:B------:R0:W5:Y:S02]  /*46b0*/  LDG.E.LTC128B R152, desc[UR36][R6.64+0x204] ;  /* 0x0002042406987981 */ /* 0x000164000c1e1920 */
.L_x_157:
[----:B------:R-:W-:Y:S05]  /*46c0*/  BSYNC B1 ;  /* 0x0000000000017941 */ /* 0x000fea0003800000 */
.L_x_156:
[----:B-----5:R-:W-:Y:S01]  /*46d0*/  FMUL R12, R152, R155 ;  /* 0x0000009b980c7220 */ /* 0x020fe20000400000 */
[----:B------:R-:W-:Y:S01]  /*46e0*/  ISETP.GT.AND P2, PT, R0, 0x8, P2 ;  /* 0x000000080000780c */ /* 0x000fe20001744270 */
[----:B------:R-:W-:Y:S02]  /*46f0*/  BSSY B1, `(.L_x_158) ;  /* 0x0000005000017945 */ /* 0x000fe40003800000 */
[----:B------:R-:W-:-:S05]  /*4700*/  FFMA R89, R89, R154, R12 ;  /* 0x0000009a59597223 */ /* 0x000fca000000000c */
[----:B------:R0:W-:Y:S05]  /*4710*/  @P1 STG.E desc[UR36][R4.64+0x204], R89 ;  /* 0x0002045904001986 */ /* 0x0001ea000c101924 */
[----:B------:R-:W-:Y:S05]  /*4720*/  @!P2 BRA `(.L_x_159) ;  /* 0x000000000004a947 */ /* 0x000fea0003800000 */
[----:B------:R0:W5:Y:S02]  /*4730*/  LDG.E.LTC128B R152, desc[UR36][R8.64+0x200] ;  /* 0x0002002408987981 */ /* 0x000164000c1e1920 */
.L_x_159:
[----:B------:R-:W-:Y:S05]  /*4740*/  BSYNC B1 ;  /* 0x0000000000017941 */ /* 0x000fea0003800000 */
.L_x_158:
        /* <DEDUP_REMOVED lines=8> */
.L_x_161:
[----:B------:R-:W-:Y:S05]  /*47d0*/  BSYNC B1 ;  /* 0x0000000000017941 */ /* 0x000fea0003800000 */
.L_x_160:
        /* <DEDUP_REMOVED lines=8> */
.L_x_163:
[----:B------:R-:W-:Y:S05]  /*4860*/  BSYNC B1 ;  /* 0x0000000000017941 */ /* 0x000fea0003800000 */
.L_x_162:
[----:B0----5:R-:W-:Y:S01]  /*4870*/  FMUL R13, R152, R155 ;  /* 0x0000009b980d7220 */ /* 0x021fe20000400000 */
[----:B------:R-:W-:Y:S01]  /*4880*/  ISETP.GT.AND P0, PT, R0, RZ, P2 ;  /* 0x000000ff0000720c */ /* 0x000fe20001704270 */
[----:B------:R-:W-:Y:S02]  /*4890*/  BSSY B1, `(.L_x_164) ;  /* 0x0000005000017945 */ /* 0x000fe40003800000 */
[----:B------:R-:W-:-:S05]  /*48a0*/  FFMA R13, R92, R154, R13 ;  /* 0x0000009a5c0d7223 */ /* 0x000fca000000000d */
[----:B------:R0:W-:Y:S05]  /*48b0*/  @P3 STG.E desc[UR36][R4.64+0x220], R13 ;  /* 0x0002200d04003986 */ /* 0x0001ea000c101924 */
[----:B------:R-:W-:Y:S05]  /*48c0*/  @!P0 BRA `(.L_x_165) ;  /* 0x0000000000048947 */ /* 0x000fea0003800000 */
[----:B------:R0:W5:Y:S02]  /*48d0*/  LDG.E.LTC128B R152, desc[UR36][R6.64+0x224] ;  /* 0x0002242406987981 */ /* 0x000164000c1e1920 */
.L_x_165:
[----:B------:R-:W-:Y:S05]  /*48e0*/  BSYNC B1 ;  /* 0x0000000000017941 */ /* 0x000fea0003800000 */
.L_x_164:
[----:B-----5:R-:W-:Y:S01]  /*48f0*/  FMUL R12, R152, R155 ;  /* 0x0000009b980c7220 */ /* 0x020fe20000400000 */
[----:B------:R-:W-:Y:S01]  /*4900*/  ISETP.GT.AND P1, PT, R0, 0x8, P1 ;  /* 0x000000080000780c */ /* 0x000fe20000f24270 */
[----:B------:R-:W-:Y:S02]  /*4910*/  BSSY B1, `(.L_x_166) ;  /* 0x0000005000017945 */ /* 0x000fe40003800000 */
[----:B------:R-:W-:-:S05]  /*4920*/  FFMA R93, R93, R154, R12 ;  /* 0x0000009a5d5d7223 */ /* 0x000fca000000000c */
[----:B------:R0:W-:Y:S05]  /*4930*/  @P0 STG.E desc[UR36][R4.64+0x224], R93 ;  /* 0x0002245d04000986 */ /* 0x0001ea000c101924 */
[----:B------:R-:W-:Y:S05]  /*4940*/  @!P1 BRA `(.L_x_167) ;  /* 0x0000000000049947 */ /* 0x000fea0003800000 */
[----:B------:R0:W5:Y:S02]  /*4950*/  LDG.E.LTC128B R152, desc[UR36][R8.64+0x220] ;  /* 0x0002202408987981 */ /* 0x000164000c1e1920 */
.L_x_167:
[----:B------:R-:W-:Y:S05]  /*4960*/  BSYNC B1 ;  /* 0x0000000000017941 */ /* 0x000fea0003800000 */
.L_x_166:
        /* <DEDUP_REMOVED lines=8> */
.L_x_169:
[----:B------:R-:W-:Y:S05]  /*49f0*/  BSYNC B1 ;  /* 0x0000000000017941 */ /* 0x000fea0003800000 */
.L_x_168:
        /* <DEDUP_REMOVED lines=8> */
.L_x_171:
[----:B------:R-:W-:Y:S05]  /*4a80*/  BSYNC B1 ;  /* 0x0000000000017941 */ /* 0x000fea0003800000 */
.L_x_170:
[----:B0----5:R-:W-:Y:S01]  /*4a90*/  FMUL R13, R152, R155 ;  /* 0x0000009b980d7220 */ /* 0x021fe20000400000 */
[----:B------:R-:W-:Y:S01]  /*4aa0*/  ISETP.GT.AND P2, PT, R0, RZ, P1 ;  /* 0x000000ff0000720c */ /* 0x000fe20000f44270 */
[----:B------:R-:W-:Y:S02]  /*4ab0*/  BSSY B1, `(.L_x_172) ;  /* 0x0000005000017945 */ /* 0x000fe40003800000 */
[----:B------:R-:W-:-:S05]  /*4ac0*/  FFMA R13, R96, R154, R13 ;  /* 0x0000009a600d7223 */ /* 0x000fca000000000d */
[----:B------:R0:W-:Y:S05]  /*4ad0*/  @P3 STG.E desc[UR36][R4.64+0x240], R13 ;  /* 0x0002400d04003986 */ /* 0x0001ea000c101924 */
[----:B------:R-:W-:Y:S05]  /*4ae0*/  @!P2 BRA `(.L_x_173) ;  /* 0x000000000004a947 */ /* 0x000fea0003800000 */
[----:B------:R0:W5:Y:S02]  /*4af0*/  LDG.E.LTC128B R152, desc[UR36][R6.64+0x244] ;  /* 0x0002442406987981 */ /* 0x000164000c1e1920 */
.L_x_173:
[----:B------:R-:W-:Y:S05]  /*4b00*/  BSYNC B1 ;  /* 0x0000000000017941 */ /* 0x000fea0003800000 */
.L_x_172:
[----:B-----5:R-:W-:Y:S01]  /*4b10*/  FMUL R12, R152, R155 ;  /* 0x0000009b980c7220 */ /* 0x020fe20000400000 */
[----:B------:R-:W-:Y:S01]  /*4b20*/  ISETP.GT.AND P0, PT, R0, 0x8, P0 ;  /* 0x000000080000780c */ /* 0x000fe20000704270 */
[----:B------:R-:W-:Y:S02]  /*4b30*/  BSSY B1, `(.L_x_174) ;  /* 0x0000005000017945 */ /* 0x000fe40003800000 */
[----:B------:R-:W-:-:S05]  /*4b40*/  FFMA R97, R97, R154, R12 ;  /* 0x0000009a61617223 */ /* 0x000fca000000000c */
[----:B------:R0:W-:Y:S05]  /*4b50*/  @P2 STG.E desc[UR36][R4.64+0x244], R97 ;  /* 0x0002446104002986 */ /* 0x0001ea000c101924 */
[----:B------:R-:W-:Y:S05]  /*4b60*/  @!P0 BRA `(.L_x_175) ;  /* 0x0000000000048947 */ /* 0x000fea0003800000 */
[----:B------:R0:W5:Y:S02]  /*4b70*/  LDG.E.LTC128B R152, desc[UR36][R8.64+0x240] ;  /* 0x0002402408987981 */ /* 0x000164000c1e1920 */
.L_x_175:
[----:B------:R-:W-:Y:S05]  /*4b80*/  BSYNC B1 ;  /* 0x0000000000017941 */ /* 0x000fea0003800000 */
.L_x_174:
        /* <DEDUP_REMOVED lines=8> */
.L_x_177:
[----:B------:R-:W-:Y:S05]  /*4c10*/  BSYNC B1 ;  /* 0x0000000000017941 */ /* 0x000fea0003800000 */
.L_x_176:
        /* <DEDUP_REMOVED lines=8> */
.L_x_179:
[----:B------:R-:W-:Y:S05]  /*4ca0*/  BSYNC B1 ;  /* 0x0000000000017941 */ /* 0x000fea0003800000 */
.L_x_178:
[----:B0----5:R-:W-:Y:S01]  /*4cb0*/  FMUL R13, R152, R155 ;  /* 0x0000009b980d7220 */ /* 0x021fe20000400000 */
[----:B------:R-:W-:Y:S01]  /*4cc0*/  ISETP.GT.AND P1, PT, R0, RZ, P0 ;  /* 0x000000ff0000720c */ /* 0x000fe20000724270 */
[----:B------:R-:W-:Y:S02]  /*4cd0*/  BSSY B1, `(.L_x_180) ;  /* 0x0000005000017945 */ /* 0x000fe40003800000 */
[----:B------:R-:W-:-:S05]  /*4ce0*/  FFMA R13, R100, R154, R13 ;  /* 0x0000009a640d7223 */ /* 0x000fca000000000d */
[----:B------:R0:W-:Y:S05]  /*4cf0*/  @P3 STG.E desc[UR36][R4.64+0x260], R13 ;  /* 0x0002600d04003986 */ /* 0x0001ea000c101924 */
[----:B------:R-:W-:Y:S05]  /*4d00*/  @!P1 BRA `(.L_x_181) ;  /* 0x0000000000049947 */ /* 0x000fea0003800000 */
[----:B------:R0:W5:Y:S02]  /*4d10*/  LDG.E.LTC128B R152, desc[UR36][R6.64+0x264] ;  /* 0x0002642406987981 */ /* 0x000164000c1e1920 */
.L_x_181:
[----:B------:R-:W-:Y:S05]  /*4d20*/  BSYNC B1 ;  /* 0x0000000000017941 */ /* 0x000fea0003800000 */
.L_x_180:
[----:B-----5:R-:W-:Y:S01]  /*4d30*/  FMUL R12, R152, R155 ;  /* 0x0000009b980c7220 */ /* 0x020fe20000400000 */
[----:B------:R-:W-:Y:S01]  /*4d40*/  ISETP.GT.AND P2, PT, R0, 0x8, P2 ;  /* 0x000000080000780c */ /* 0x000fe20001744270 */
[----:B------:R-:W-:Y:S02]  /*4d50*/  BSSY B1, `(.L_x_182) ;  /* 0x0000005000017945 */ /* 0x000fe40003800000 */
[----:B------:R-:W-:-:S05]  /*4d60*/  FFMA R101, R101, R154, R12 ;  /* 0x0000009a65657223 */ /* 0x000fca000000000c */
[----:B------:R0:W-:Y:S05]  /*4d70*/  @P1 STG.E desc[UR36][R4.64+0x264], R101 ;  /* 0x0002646504001986 */ /* 0x0001ea000c101924 */
[----:B------:R-:W-:Y:S05]  /*4d80*/  @!P2 BRA `(.L_x_183) ;  /* 0x000000000004a947 */ /* 0x000fea0003800000 */
[----:B------:R0:W5:Y:S02]  /*4d90*/  LDG.E.LTC128B R152, desc[UR36][R8.64+0x260] ;  /* 0x0002602408987981 */ /* 0x000164000c1e1920 */
.L_x_183:
[----:B------:R-:W-:Y:S05]  /*4da0*/  BSYNC B1 ;  /* 0x0000000000017941 */ /* 0x000fea0003800000 */
.L_x_182:
        /* <DEDUP_REMOVED lines=8> */
.L_x_185:
[----:B------:R-:W-:Y:S05]  /*4e30*/  BSYNC B1 ;  /* 0x0000000000017941 */ /* 0x000fea0003800000 */
.L_x_184:
        /* <DEDUP_REMOVED lines=8> */
.L_x_187:
[----:B------:R-:W-:Y:S05]  /*4ec0*/  BSYNC B1 ;  /* 0x0000000000017941 */ /* 0x000fea0003800000 */
.L_x_186:
[----:B0----5:R-:W-:Y:S01]  /*4ed0*/  FMUL R13, R152, R155 ;  /* 0x0000009b980d7220 */ /* 0x021fe20000400000 */
[----:B------:R-:W-:Y:S01]  /*4ee0*/  ISETP.GT.AND P0, PT, R0, RZ, P2 ;  /* 0x000000ff0000720c */ /* 0x000fe20001704270 */
[----:B------:R-:W-:Y:S02]  /*4ef0*/  BSSY B1, `(.L_x_188) ;  /* 0x0000005000017945 */ /* 0x000fe40003800000 */
[----:B------:R-:W-:-:S05]  /*4f00*/  FFMA R13, R104, R154, R13 ;  /* 0x0000009a680d7223 */ /* 0x000fca000000000d */
[----:B------:R0:W-:Y:S05]  /*4f10*/  @P3 STG.E desc[UR36][R4.64+0x280], R13 ;  /* 0x0002800d04003986 */ /* 0x0001ea000c101924 */
[----:B------:R-:W-:Y:S05]  /*4f20*/  @!P0 BRA `(.L_x_189) ;  /* 0x0000000000048947 */ /* 0x000fea0003800000 */
[----:B------:R0:W5:Y:S02]  /*4f30*/  LDG.E.LTC128B R152, desc[UR36][R6.64+0x284] ;  /* 0x0002842406987981 */ /* 0x000164000c1e1920 */
.L_x_189:
[----:B------:R-:W-:Y:S05]  /*4f40*/  BSYNC B1 ;  /* 0x0000000000017941 */ /* 0x000fea0003800000 */
.L_x_188:
[----:B-----5:R-:W-:Y:S01]  /*4f50*/  FMUL R12, R152, R155 ;  /* 0x0000009b980c7220 */ /* 0x020fe20000400000 */
[----:B------:R-:W-:Y:S01]  /*4f60*/  ISETP.GT.AND P1, PT, R0, 0x8, P1 ;  /* 0x000000080000780c */ /* 0x000fe20000f24270 */
[----:B------:R-:W-:Y:S02]  /*4f70*/  BSSY B1, `(.L_x_190) ;  /* 0x0000005000017945 */ /* 0x000fe40003800000 */
[----:B------:R-:W-:-:S05]  /*4f80*/  FFMA R105, R105, R154, R12 ;  /* 0x0000009a69697223 */ /* 0x000fca000000000c */
[----:B------:R0:W-:Y:S05]  /*4f90*/  @P0 STG.E desc[UR36][R4.64+0x284], R105 ;  /* 0x0002846904000986 */ /* 0x0001ea000c101924 */
[----:B------:R-:W-:Y:S05]  /*4fa0*/  @!P1 BRA `(.L_x_191) ;  /* 0x0000000000049947 */ /* 0x000fea0003800000 */
[----:B------:R0:W5:Y:S02]  /*4fb0*/  LDG.E.LTC128B R152, desc[UR36][R8.64+0x280] ;  /* 0x0002802408987981 */ /* 0x000164000c1e1920 */
.L_x_191:
[----:B------:R-:W-:Y:S05]  /*4fc0*/  BSYNC B1 ;  /* 0x0000000000017941 */ /* 0x000fea0003800000 */
.L_x_190:
        /* <DEDUP_REMOVED lines=8> */
.L_x_193:
[----:B------:R-:W-:Y:S05]  /*5050*/  BSYNC B1 ;  /* 0x0000000000017941 */ /* 0x000fea0003800000 */
.L_x_192:
        /* <DEDUP_REMOVED lines=8> */
.L_x_195:
[----:B------:R-:W-:Y:S05]  /*50e0*/  BSYNC B1 ;  /* 0x0000000000017941 */ /* 0x000fea0003800000 */
.L_x_194:
[----:B0----5:R-:W-:Y:S01]  /*50f0*/  FMUL R13, R152, R155 ;  /* 0x0000009b980d7220 */ /* 0x021fe20000400000 */
[----:B------:R-:W-:Y:S01]  /*5100*/  ISETP.GT.AND P2, PT, R0, RZ, P1 ;  /* 0x000000ff0000720c */ /* 0x000fe20000f44270 */
[----:B------:R-:W-:Y:S02]  /*5110*/  BSSY B1, `(.L_x_196) ;  /* 0x0000005000017945 */ /* 0x000fe40003800000 */
[----:B------:R-:W-:-:S05]  /*5120*/  FFMA R13, R108, R154, R13 ;  /* 0x0000009a6c0d7223 */ /* 0x000fca000000000d */
[----:B------:R0:W-:Y:S05]  /*5130*/  @P3 STG.E desc[UR36][R4.64+0x2a0], R13 ;  /* 0x0002a00d04003986 */ /* 0x0001ea000c101924 */
[----:B------:R-:W-:Y:S05]  /*5140*/  @!P2 BRA `(.L_x_197) ;  /* 0x000000000004a947 */ /* 0x000fea0003800000 */
[----:B------:R0:W5:Y:S02]  /*5150*/  LDG.E.LTC128B R152, desc[UR36][R6.64+0x2a4] ;  /* 0x0002a42406987981 */ /* 0x000164000c1e1920 */
.L_x_197:
[----:B------:R-:W-:Y:S05]  /*5160*/  BSYNC B1 ;  /* 0x0000000000017941 */ /* 0x000fea0003800000 */
.L_x_196:
[----:B-----5:R-:W-:Y:S01]  /*5170*/  FMUL R12, R152, R155 ;  /* 0x0000009b980c7220 */ /* 0x020fe20000400000 */
[----:B------:R-:W-:Y:S01]  /*5180*/  ISETP.GT.AND P0, PT, R0, 0x8, P0 ;  /* 0x000000080000780c */ /* 0x000fe20000704270 */
[----:B------:R-:W-:Y:S02]  /*5190*/  BSSY B1, `(.L_x_198) ;  /* 0x0000005000017945 */ /* 0x000fe40003800000 */
[----:B------:R-:W-:-:S05]  /*51a0*/  FFMA R109, R109, R154, R12 ;  /* 0x0000009a6d6d7223 */ /* 0x000fca000000000c */
[----:B------:R0:W-:Y:S05]  /*51b0*/  @P2 STG.E desc[UR36][R4.64+0x2a4], R109 ;  /* 0x0002a46d04002986 */ /* 0x0001ea000c101924 */
[----:B------:R-:W-:Y:S05]  /*51c0*/  @!P0 BRA `(.L_x_199) ;  /* 0x0000000000048947 */ /* 0x000fea0003800000 */
[----:B------:R0:W5:Y:S02]  /*51d0*/  LDG.E.LTC128B R152, desc[UR36][R8.64+0x2a0] ;  /* 0x0002a02408987981 */ /* 0x000164000c1e1920 */
.L_x_199:
[----:B------:R-:W-:Y:S05]  /*51e0*/  BSYNC B1 ;  /* 0x0000000000017941 */ /* 0x000fea0003800000 */
.L_x_198:
        /* <DEDUP_REMOVED lines=8> */
.L_x_201:
[----:B------:R-:W-:Y:S05]  /*5270*/  BSYNC B1 ;  /* 0x0000000000017941 */ /* 0x000fea0003800000 */
.L_x_200:
        /* <DEDUP_REMOVED lines=8> */
.L_x_203:
[----:B------:R-:W-:Y:S05]  /*5300*/  BSYNC B1 ;  /* 0x0000000000017941 */ /* 0x000fea0003800000 */
.L_x_202:
[----:B0----5:R-:W-:Y:S01]  /*5310*/  FMUL R13, R152, R155 ;  /* 0x0000009b980d7220 */ /* 0x021fe20000400000 */
[----:B------:R-:W-:Y:S01]  /*5320*/  ISETP.GT.AND P1, PT, R0, RZ, P0 ;  /* 0x000000ff0000720c */ /* 0x000fe20000724270 */
[----:B------:R-:W-:Y:S02]  /*5330*/  BSSY B1, `(.L_x_204) ;  /* 0x0000005000017945 */ /* 0x000fe40003800000 */
[----:B------:R-:W-:-:S05]  /*5340*/  FFMA R13, R112, R154, R13 ;  /* 0x0000009a700d7223 */ /* 0x000fca000000000d */
[----:B------:R0:W-:Y:S05]  /*5350*/  @P3 STG.E desc[UR36][R4.64+0x2c0], R13 ;  /* 0x0002c00d04003986 */ /* 0x0001ea000c101924 */
[----:B------:R-:W-:Y:S05]  /*5360*/  @!P1 BRA `(.L_x_205) ;  /* 0x0000000000049947 */ /* 0x000fea0003800000 */
[----:B------:R0:W5:Y:S02]  /*5370*/  LDG.E.LTC128B R152, desc[UR36][R6.64+0x2c4] ;  /* 0x0002c42406987981 */ /* 0x000164000c1e1920 */
.L_x_205:
[----:B------:R-:W-:Y:S05]  /*5380*/  BSYNC B1 ;  /* 0x0000000000017941 */ /* 0x000fea0003800000 */
.L_x_204:
[----:B-----5:R-:W-:Y:S01]  /*5390*/  FMUL R12, R152, R155 ;  /* 0x0000009b980c7220 */ /* 0x020fe20000400000 */
[----:B------:R-:W-:Y:S01]  /*53a0*/  ISETP.GT.AND P2, PT, R0, 0x8, P2 ;  /* 0x000000080000780c */ /* 0x000fe20001744270 */
[----:B------:R-:W-:Y:S02]  /*53b0*/  BSSY B1, `(.L_x_206) ;  /* 0x0000005000017945 */ /* 0x000fe40003800000 */
[----:B------:R-:W-:-:S05]  /*53c0*/  FFMA R113, R113, R154, R12 ;  /* 0x0000009a71717223 */ /* 0x000fca000000000c */
[----:B------:R0:W-:Y:S05]  /*53d0*/  @P1 STG.E desc[UR36][R4.64+0x2c4], R113 ;  /* 0x0002c47104001986 */ /* 0x0001ea000c101924 */
[----:B------:R-:W-:Y:S05]  /*53e0*/  @!P2 BRA `(.L_x_207) ;  /* 0x000000000004a947 */ /* 0x000fea0003800000 */
[----:B------:R0:W5:Y:S02]  /*53f0*/  LDG.E.LTC128B R152, desc[UR36][R8.64+0x2c0] ;  /* 0x0002c02408987981 */ /* 0x000164000c1e1920 */
.L_x_207:
[----:B------:R-:W-:Y:S05]  /*5400*/  BSYNC B1 ;  /* 0x0000000000017941 */ /* 0x000fea0003800000 */
.L_x_206:
        /* <DEDUP_REMOVED lines=8> */
.L_x_209:
[----:B------:R-:W-:Y:S05]  /*5490*/  BSYNC B1 ;  /* 0x0000000000017941 */ /* 0x000fea0003800000 */
.L_x_208:
        /* <DEDUP_REMOVED lines=8> */
.L_x_211:
[----:B------:R-:W-:Y:S05]  /*5520*/  BSYNC B1 ;  /* 0x0000000000017941 */ /* 0x000fea0003800000 */
.L_x_210:
[----:B0----5:R-:W-:Y:S01]  /*5530*/  FMUL R13, R152, R155 ;  /* 0x0000009b980d7220 */ /* 0x021fe20000400000 */
[----:B------:R-:W-:Y:S01]  /*5540*/  ISETP.GT.AND P0, PT, R0, RZ, P2 ;  /* 0x000000ff0000720c */ /* 0x000fe20001704270 */
[----:B------:R-:W-:Y:S02]  /*5550*/  BSSY B1, `(.L_x_212) ;  /* 0x0000005000017945 */ /* 0x000fe40003800000 */
[----:B------:R-:W-:-:S05]  /*5560*/  FFMA R13, R116, R154, R13 ;  /* 0x0000009a740d7223 */ /* 0x000fca000000000d */
[----:B------:R0:W-:Y:S05]  /*5570*/  @P3 STG.E desc[UR36][R4.64+0x2e0], R13 ;  /* 0x0002e00d04003986 */ /* 0x0001ea000c101924 */
[----:B------:R-:W-:Y:S05]  /*5580*/  @!P0 BRA `(.L_x_213) ;  /* 0x0000000000048947 */ /* 0x000fea0003800000 */
[----:B------:R0:W5:Y:S02]  /*5590*/  LDG.E.LTC128B R152, desc[UR36][R6.64+0x2e4] ;  /* 0x0002e42406987981 */ /* 0x000164000c1e1920 */
.L_x_213:
[----:B------:R-:W-:Y:S05]  /*55a0*/  BSYNC B1 ;  /* 0x0000000000017941 */ /* 0x000fea0003800000 */
.L_x_212:
[----:B-----5:R-:W-:Y:S01]  /*55b0*/  FMUL R12, R152, R155 ;  /* 0x0000009b980c7220 */ /* 0x020fe20000400000 */
[----:B------:R-:W-:Y:S01]  /*55c0*/  ISETP.GT.AND P1, PT, R0, 0x8, P1 ;  /* 0x000000080000780c */ /* 0x000fe20000f24270 */
[----:B------:R-:W-:Y:S02]  /*55d0*/  BSSY B1, `(.L_x_214) ;  /* 0x0000005000017945 */ /* 0x000fe40003800000 */
[----:B------:R-:W-:-:S05]  /*55e0*/  FFMA R117, R117, R154, R12 ;  /* 0x0000009a75757223 */ /* 0x000fca000000000c */
[----:B------:R0:W-:Y:S05]  /*55f0*/  @P0 STG.E desc[UR36][R4.64+0x2e4], R117 ;  /* 0x0002e47504000986 */ /* 0x0001ea000c101924 */
[----:B------:R-:W-:Y:S05]  /*5600*/  @!P1 BRA `(.L_x_215) ;  /* 0x0000000000049947 */ /* 0x000fea0003800000 */
[----:B------:R0:W5:Y:S02]  /*5610*/  LDG.E.LTC128B R152, desc[UR36][R8.64+0x2e0] ;  /* 0x0002e02408987981 */ /* 0x000164000c1e1920 */
.L_x_215:
[----:B------:R-:W-:Y:S05]  /*5620*/  BSYNC B1 ;  /* 0x0000000000017941 */ /* 0x000fea0003800000 */
.L_x_214:
        /* <DEDUP_REMOVED lines=8> */
.L_x_217:
[----:B------:R-:W-:Y:S05]  /*56b0*/  BSYNC B1 ;  /* 0x0000000000017941 */ /* 0x000fea0003800000 */
.L_x_216:
        /* <DEDUP_REMOVED lines=8> */
.L_x_219:
[----:B------:R-:W-:Y:S05]  /*5740*/  BSYNC B1 ;  /* 0x0000000000017941 */ /* 0x000fea0003800000 */
.L_x_218:
[----:B0----5:R-:W-:Y:S01]  /*5750*/  FMUL R13, R152, R155 ;  /* 0x0000009b980d7220 */ /* 0x021fe20000400000 */
[----:B------:R-:W-:Y:S01]  /*5760*/  ISETP.GT.AND P2, PT, R0, RZ, P1 ;  /* 0x000000ff0000720c */ /* 0x000fe20000f44270 */
[----:B------:R-:W-:Y:S02]  /*5770*/  BSSY B1, `(.L_x_220) ;  /* 0x0000005000017945 */ /* 0x000fe40003800000 */
[----:B------:R-:W-:-:S05]  /*5780*/  FFMA R13, R120, R154, R13 ;  /* 0x0000009a780d7223 */ /* 0x000fca000000000d */
[----:B------:R0:W-:Y:S05]  /*5790*/  @P3 STG.E desc[UR36][R4.64+0x300], R13 ;  /* 0x0003000d04003986 */ /* 0x0001ea000c101924 */
[----:B------:R-:W-:Y:S05]  /*57a0*/  @!P2 BRA `(.L_x_221) ;  /* 0x000000000004a947 */ /* 0x000fea0003800000 */
[----:B------:R0:W5:Y:S02]  /*57b0*/  LDG.E.LTC128B R152, desc[UR36][R6.64+0x304] ;  /* 0x0003042406987981 */ /* 0x000164000c1e1920 */
.L_x_221:
[----:B------:R-:W-:Y:S05]  /*57c0*/  BSYNC B1 ;  /* 0x0000000000017941 */ /* 0x000fea0003800000 */
.L_x_220:
[----:B-----5:R-:W-:Y:S01]  /*57d0*/  FMUL R12, R152, R155 ;  /* 0x0000009b980c7220 */ /* 0x020fe20000400000 */
[----:B------:R-:W-:Y:S01]  /*57e0*/  ISETP.GT.AND P0, PT, R0, 0x8, P0 ;  /* 0x000000080000780c */ /* 0x000fe20000704270 */
[----:B------:R-:W-:Y:S02]  /*57f0*/  BSSY B1, `(.L_x_222) ;  /* 0x0000005000017945 */ /* 0x000fe40003800000 */
[----:B------:R-:W-:-:S05]  /*5800*/  FFMA R121, R121, R154, R12 ;  /* 0x0000009a79797223 */ /* 0x000fca000000000c */
[----:B------:R0:W-:Y:S05]  /*5810*/  @P2 STG.E desc[UR36][R4.64+0x304], R121 ;  /* 0x0003047904002986 */ /* 0x0001ea000c101924 */
[----:B------:R-:W-:Y:S05]  /*5820*/  @!P0 BRA `(.L_x_223) ;  /* 0x0000000000048947 */ /* 0x000fea0003800000 */
[----:B------:R0:W5:Y:S02]  /*5830*/  LDG.E.LTC128B R152, desc[UR36][R8.64+0x300] ;  /* 0x0003002408987981 */ /* 0x000164000c1e1920 */
.L_x_223:
[----:B------:R-:W-:Y:S05]  /*5840*/  BSYNC B1 ;  /* 0x0000000000017941 */ /* 0x000fea0003800000 */
.L_x_222:
        /* <DEDUP_REMOVED lines=8> */
.L_x_225:
[----:B------:R-:W-:Y:S05]  /*58d0*/  BSYNC B1 ;  /* 0x0000000000017941 */ /* 0x000fea0003800000 */
.L_x_224:
        /* <DEDUP_REMOVED lines=8> */
.L_x_227:
[----:B------:R-:W-:Y:S05]  /*5960*/  BSYNC B1 ;  /* 0x0000000000017941 */ /* 0x000fea0003800000 */
.L_x_226:
[----:B0----5:R-:W-:Y:S01]  /*5970*/  FMUL R13, R152, R155 ;  /* 0x0000009b980d7220 */ /* 0x021fe20000400000 */
[----:B------:R-:W-:Y:S01]  /*5980*/  ISETP.GT.AND P1, PT, R0, RZ, P0 ;  /* 0x000000ff0000720c */ /* 0x000fe20000724270 */
[----:B------:R-:W-:Y:S02]  /*5990*/  BSSY B1, `(.L_x_228) ;  /* 0x0000005000017945 */ /* 0x000fe40003800000 */
[----:B------:R-:W-:-:S05]  /*59a0*/  FFMA R13, R124, R154, R13 ;  /* 0x0000009a7c0d7223 */ /* 0x000fca000000000d */
[----:B------:R0:W-:Y:S05]  /*59b0*/  @P3 STG.E desc[UR36][R4.64+0x320], R13 ;  /* 0x0003200d04003986 */ /* 0x0001ea000c101924 */
[----:B------:R-:W-:Y:S05]  /*59c0*/  @!P1 BRA `(.L_x_229) ;  /* 0x0000000000049947 */ /* 0x000fea0003800000 */
[----:B------:R0:W5:Y:S02]  /*59d0*/  LDG.E.LTC128B R152, desc[UR36][R6.64+0x324] ;  /* 0x0003242406987981 */ /* 0x000164000c1e1920 */
.L_x_229:
[----:B------:R-:W-:Y:S05]  /*59e0*/  BSYNC B1 ;  /* 0x0000000000017941 */ /* 0x000fea0003800000 */
.L_x_228:
[----:B-----5:R-:W-:Y:S01]  /*59f0*/  FMUL R12, R152, R155 ;  /* 0x0000009b980c7220 */ /* 0x020fe20000400000 */
[----:B------:R-:W-:Y:S01]  /*5a00*/  ISETP.GT.AND P2, PT, R0, 0x8, P2 ;  /* 0x000000080000780c */ /* 0x000fe20001744270 */
[----:B------:R-:W-:Y:S02]  /*5a10*/  BSSY B1, `(.L_x_230) ;  /* 0x0000005000017945 */ /* 0x000fe40003800000 */
[----:B------:R-:W-:-:S05]  /*5a20*/  FFMA R125, R125, R154, R12 ;  /* 0x0000009a7d7d7223 */ /* 0x000fca000000000c */
[----:B------:R0:W-:Y:S05]  /*5a30*/  @P1 STG.E desc[UR36][R4.64+0x324], R125 ;  /* 0x0003247d04001986 */ /* 0x0001ea000c101924 */
[----:B------:R-:W-:Y:S05]  /*5a40*/  @!P2 BRA `(.L_x_231) ;  /* 0x000000000004a947 */ /* 0x000fea0003800000 */
[----:B------:R0:W5:Y:S02]  /*5a50*/  LDG.E.LTC128B R152, desc[UR36][R8.64+0x320] ;  /* 0x0003202408987981 */ /* 0x000164000c1e1920 */
.L_x_231:
[----:B------:R-:W-:Y:S05]  /*5a60*/  BSYNC B1 ;  /* 0x0000000000017941 */ /* 0x000fea0003800000 */
.L_x_230:
        /* <DEDUP_REMOVED lines=8> */
.L_x_233:
[----:B------:R-:W-:Y:S05]  /*5af0*/  BSYNC B1 ;  /* 0x0000000000017941 */ /* 0x000fea0003800000 */
.L_x_232:
        /* <DEDUP_REMOVED lines=8> */
.L_x_235:
[----:B------:R-:W-:Y:S05]  /*5b80*/  BSYNC B1 ;  /* 0x0000000000017941 */ /* 0x000fea0003800000 */
.L_x_234:
[----:B0----5:R-:W-:Y:S01]  /*5b90*/  FMUL R13, R152, R155 ;  /* 0x0000009b980d7220 */ /* 0x021fe20000400000 */
[----:B------:R-:W-:Y:S01]  /*5ba0*/  ISETP.GT.AND P0, PT, R0, RZ, P2 ;  /* 0x000000ff0000720c */ /* 0x000fe20001704270 */
[----:B------:R-:W-:Y:S02]  /*5bb0*/  BSSY B1, `(.L_x_236) ;  /* 0x0000005000017945 */ /* 0x000fe40003800000 */
[----:B------:R-:W-:-:S05]  /*5bc0*/  FFMA R13, R128, R154, R13 ;  /* 0x0000009a800d7223 */ /* 0x000fca000000000d */
[----:B------:R0:W-:Y:S05]  /*5bd0*/  @P3 STG.E desc[UR36][R4.64+0x340], R13 ;  /* 0x0003400d04003986 */ /* 0x0001ea000c101924 */
[----:B------:R-:W-:Y:S05]  /*5be0*/  @!P0 BRA `(.L_x_237) ;  /* 0x0000000000048947 */ /* 0x000fea0003800000 */
[----:B------:R0:W5:Y:S02]  /*5bf0*/  LDG.E.LTC128B R152, desc[UR36][R6.64+0x344] ;  /* 0x0003442406987981 */ /* 0x000164000c1e1920 */
.L_x_237:
[----:B------:R-:W-:Y:S05]  /*5c00*/  BSYNC B1 ;  /* 0x0000000000017941 */ /* 0x000fea0003800000 */
.L_x_236:
[----:B-----5:R-:W-:Y:S01]  /*5c10*/  FMUL R12, R152, R155 ;  /* 0x0000009b980c7220 */ /* 0x020fe20000400000 */
[----:B------:R-:W-:Y:S01]  /*5c20*/  ISETP.GT.AND P1, PT, R0, 0x8, P1 ;  /* 0x000000080000780c */ /* 0x000fe20000f24270 */
[----:B------:R-:W-:Y:S02]  /*5c30*/  BSSY B1, `(.L_x_238) ;  /* 0x0000005000017945 */ /* 0x000fe40003800000 */
[----:B------:R-:W-:-:S05]  /*5c40*/  FFMA R129, R129, R154, R12 ;  /* 0x0000009a81817223 */ /* 0x000fca000000000c */
[----:B------:R0:W-:Y:S05]  /*5c50*/  @P0 STG.E desc[UR36][R4.64+0x344], R129 ;  /* 0x0003448104000986 */ /* 0x0001ea000c101924 */
[----:B------:R-:W-:Y:S05]  /*5c60*/  @!P1 BRA `(.L_x_239) ;  /* 0x0000000000049947 */ /* 0x000fea0003800000 */
[----:B------:R0:W5:Y:S02]  /*5c70*/  LDG.E.LTC128B R152, desc[UR36][R8.64+0x340] ;  /* 0x0003402408987981 */ /* 0x000164000c1e1920 */
.L_x_239:
[----:B------:R-:W-:Y:S05]  /*5c80*/  BSYNC B1 ;  /* 0x0000000000017941 */ /* 0x000fea0003800000 */
.L_x_238:
        /* <DEDUP_REMOVED lines=8> */
.L_x_241:
[----:B------:R-:W-:Y:S05]  /*5d10*/  BSYNC B1 ;  /* 0x0000000000017941 */ /* 0x000fea0003800000 */
.L_x_240:
        /* <DEDUP_REMOVED lines=8> */
.L_x_243:
[----:B------:R-:W-:Y:S05]  /*5da0*/  BSYNC B1 ;  /* 0x0000000000017941 */ /* 0x000fea0003800000 */
.L_x_242:
[----:B0----5:R-:W-:Y:S01]  /*5db0*/  FMUL R13, R152, R155 ;  /* 0x0000009b980d7220 */ /* 0x021fe20000400000 */
[----:B------:R-:W-:Y:S01]  /*5dc0*/  ISETP.GT.AND P2, PT, R0, RZ, P1 ;  /* 0x000000ff0000720c */ /* 0x000fe20000f44270 */
[----:B------:R-:W-:Y:S02]  /*5dd0*/  BSSY B1, `(.L_x_244) ;  /* 0x0000005000017945 */ /* 0x000fe40003800000 */
[----:B------:R-:W-:-:S05]  /*5de0*/  FFMA R13, R132, R154, R13 ;  /* 0x0000009a840d7223 */ /* 0x000fca000000000d */
[----:B------:R0:W-:Y:S05]  /*5df0*/  @P3 STG.E desc[UR36][R4.64+0x360], R13 ;  /* 0x0003600d04003986 */ /* 0x0001ea000c101924 */
[----:B------:R-:W-:Y:S05]  /*5e00*/  @!P2 BRA `(.L_x_245) ;  /* 0x000000000004a947 */ /* 0x000fea0003800000 */
[----:B------:R0:W5:Y:S02]  /*5e10*/  LDG.E.LTC128B R152, desc[UR36][R6.64+0x364] ;  /* 0x0003642406987981 */ /* 0x000164000c1e1920 */
.L_x_245:
[----:B------:R-:W-:Y:S05]  /*5e20*/  BSYNC B1 ;  /* 0x0000000000017941 */ /* 0x000fea0003800000 */
.L_x_244:
[----:B-----5:R-:W-:Y:S01]  /*5e30*/  FMUL R12, R152, R155 ;  /* 0x0000009b980c7220 */ /* 0x020fe20000400000 */
[----:B------:R-:W-:Y:S01]  /*5e40*/  ISETP.GT.AND P0, PT, R0, 0x8, P0 ;  /* 0x000000080000780c */ /* 0x000fe20000704270 */
[----:B------:R-:W-:Y:S02]  /*5e50*/  BSSY B1, `(.L_x_246) ;  /* 0x0000005000017945 */ /* 0x000fe40003800000 */
[----:B------:R-:W-:-:S05]  /*5e60*/  FFMA R133, R133, R154, R12 ;  /* 0x0000009a85857223 */ /* 0x000fca000000000c */
[----:B------:R0:W-:Y:S05]  /*5e70*/  @P2 STG.E desc[UR36][R4.64+0x364], R133 ;  /* 0x0003648504002986 */ /* 0x0001ea000c101924 */
[----:B------:R-:W-:Y:S05]  /*5e80*/  @!P0 BRA `(.L_x_247) ;  /* 0x0000000000048947 */ /* 0x000fea0003800000 */
[----:B------:R0:W5:Y:S02]  /*5e90*/  LDG.E.LTC128B R152, desc[UR36][R8.64+0x360] ;  /* 0x0003602408987981 */ /* 0x000164000c1e1920 */
.L_x_247:
[----:B------:R-:W-:Y:S05]  /*5ea0*/  BSYNC B1 ;  /* 0x0000000000017941 */ /* 0x000fea0003800000 */
.L_x_246:
        /* <DEDUP_REMOVED lines=8> */
.L_x_249:
[----:B------:R-:W-:Y:S05]  /*5f30*/  BSYNC B1 ;  /* 0x0000000000017941 */ /* 0x000fea0003800000 */
.L_x_248:
        /* <DEDUP_REMOVED lines=8> */
.L_x_251:
[----:B------:R-:W-:Y:S05]  /*5fc0*/  BSYNC B1 ;  /* 0x0000000000017941 */ /* 0x000fea0003800000 */
.L_x_250:
[----:B0----5:R-:W-:Y:S01]  /*5fd0*/  FMUL R13, R152, R155 ;  /* 0x0000009b980d7220 */ /* 0x021fe20000400000 */
[----:B------:R-:W-:Y:S01]  /*5fe0*/  ISETP.GT.AND P1, PT, R0, RZ, P0 ;  /* 0x000000ff0000720c */ /* 0x000fe20000724270 */
[----:B------:R-:W-:Y:S02]  /*5ff0*/  BSSY B1, `(.L_x_252) ;  /* 0x0000005000017945 */ /* 0x000fe40003800000 */
[----:B------:R-:W-:-:S05]  /*6000*/  FFMA R13, R136, R154, R13 ;  /* 0x0000009a880d7223 */ /* 0x000fca000000000d */
[----:B------:R0:W-:Y:S05]  /*6010*/  @P3 STG.E desc[UR36][R4.64+0x380], R13 ;  /* 0x0003800d04003986 */ /* 0x0001ea000c101924 */
[----:B------:R-:W-:Y:S05]  /*6020*/  @!P1 BRA `(.L_x_253) ;  /* 0x0000000000049947 */ /* 0x000fea0003800000 */
[----:B------:R0:W5:Y:S02]  /*6030*/  LDG.E.LTC128B R152, desc[UR36][R6.64+0x384] ;  /* 0x0003842406987981 */ /* 0x000164000c1e1920 */
.L_x_253:
[----:B------:R-:W-:Y:S05]  /*6040*/  BSYNC B1 ;  /* 0x0000000000017941 */ /* 0x000fea0003800000 */
.L_x_252:
[----:B-----5:R-:W-:Y:S01]  /*6050*/  FMUL R12, R152, R155 ;  /* 0x0000009b980c7220 */ /* 0x020fe20000400000 */
[----:B------:R-:W-:Y:S01]  /*6060*/  ISETP.GT.AND P2, PT, R0, 0x8, P2 ;  /* 0x000000080000780c */ /* 0x000fe20001744270 */
[----:B------:R-:W-:Y:S02]  /*6070*/  BSSY B1, `(.L_x_254) ;  /* 0x0000005000017945 */ /* 0x000fe40003800000 */
[----:B------:R-:W-:-:S05]  /*6080*/  FFMA R137, R137, R154, R12 ;  /* 0x0000009a89897223 */ /* 0x000fca000000000c */
[----:B------:R0:W-:Y:S05]  /*6090*/  @P1 STG.E desc[UR36][R4.64+0x384], R137 ;  /* 0x0003848904001986 */ /* 0x0001ea000c101924 */
[----:B------:R-:W-:Y:S05]  /*60a0*/  @!P2 BRA `(.L_x_255) ;  /* 0x000000000004a947 */ /* 0x000fea0003800000 */
[----:B------:R0:W5:Y:S02]  /*60b0*/  LDG.E.LTC128B R152, desc[UR36][R8.64+0x380] ;  /* 0x0003802408987981 */ /* 0x000164000c1e1920 */
.L_x_255:
[----:B------:R-:W-:Y:S05]  /*60c0*/  BSYNC B1 ;  /* 0x0000000000017941 */ /* 0x000fea0003800000 */
.L_x_254:
        /* <DEDUP_REMOVED lines=8> */
.L_x_257:
[----:B------:R-:W-:Y:S05]  /*6150*/  BSYNC B1 ;  /* 0x0000000000017941 */ /* 0x000fea0003800000 */
.L_x_256:
        /* <DEDUP_REMOVED lines=8> */
.L_x_259:
[----:B------:R-:W-:Y:S05]  /*61e0*/  BSYNC B1 ;  /* 0x0000000000017941 */ /* 0x000fea0003800000 */
.L_x_258:
[----:B0----5:R-:W-:Y:S01]  /*61f0*/  FMUL R13, R152, R155 ;  /* 0x0000009b980d7220 */ /* 0x021fe20000400000 */
[----:B------:R-:W-:Y:S01]  /*6200*/  ISETP.GT.AND P0, PT, R0, RZ, P2 ;  /* 0x000000ff0000720c */ /* 0x000fe20001704270 */
[----:B------:R-:W-:Y:S02]  /*6210*/  BSSY B1, `(.L_x_260) ;  /* 0x0000005000017945 */ /* 0x000fe40003800000 */
[----:B------:R-:W-:-:S05]  /*6220*/  FFMA R13, R140, R154, R13 ;  /* 0x0000009a8c0d7223 */ /* 0x000fca000000000d */
[----:B------:R0:W-:Y:S05]  /*6230*/  @P3 STG.E desc[UR36][R4.64+0x3a0], R13 ;  /* 0x0003a00d04003986 */ /* 0x0001ea000c101924 */
[----:B------:R-:W-:Y:S05]  /*6240*/  @!P0 BRA `(.L_x_261) ;  /* 0x0000000000048947 */ /* 0x000fea0003800000 */
[----:B------:R0:W5:Y:S02]  /*6250*/  LDG.E.LTC128B R152, desc[UR36][R6.64+0x3a4] ;  /* 0x0003a42406987981 */ /* 0x000164000c1e1920 */
.L_x_261:
[----:B------:R-:W-:Y:S05]  /*6260*/  BSYNC B1 ;  /* 0x0000000000017941 */ /* 0x000fea0003800000 */
.L_x_260:
[----:B-----5:R-:W-:Y:S01]  /*6270*/  FMUL R12, R152, R155 ;  /* 0x0000009b980c7220 */ /* 0x020fe20000400000 */
[----:B------:R-:W-:Y:S01]  /*6280*/  ISETP.GT.AND P1, PT, R0, 0x8, P1 ;  /* 0x000000080000780c */ /* 0x000fe20000f24270 */
[----:B------:R-:W-:Y:S02]  /*6290*/  BSSY B1, `(.L_x_262) ;  /* 0x0000005000017945 */ /* 0x000fe40003800000 */
[----:B------:R-:W-:-:S05]  /*62a0*/  FFMA R141, R141, R154, R12 ;  /* 0x0000009a8d8d7223 */ /* 0x000fca000000000c */
[----:B------:R0:W-:Y:S05]  /*62b0*/  @P0 STG.E desc[UR36][R4.64+0x3a4], R141 ;  /* 0x0003a48d04000986 */ /* 0x0001ea000c101924 */
[----:B------:R-:W-:Y:S05]  /*62c0*/  @!P1 BRA `(.L_x_263) ;  /* 0x0000000000049947 */ /* 0x000fea0003800000 */
[----:B------:R0:W5:Y:S02]  /*62d0*/  LDG.E.LTC128B R152, desc[UR36][R8.64+0x3a0] ;  /* 0x0003a02408987981 */ /* 0x000164000c1e1920 */
.L_x_263:
[----:B------:R-:W-:Y:S05]  /*62e0*/  BSYNC B1 ;  /* 0x0000000000017941 */ /* 0x000fea0003800000 */
.L_x_262:
        /* <DEDUP_REMOVED lines=8> */
.L_x_265:
[----:B------:R-:W-:Y:S05]  /*6370*/  BSYNC B1 ;  /* 0x0000000000017941 */ /* 0x000fea0003800000 */
.L_x_264:
        /* <DEDUP_REMOVED lines=8> */
.L_x_267:
[----:B------:R-:W-:Y:S05]  /*6400*/  BSYNC B1 ;  /* 0x0000000000017941 */ /* 0x000fea0003800000 */
.L_x_266:
[----:B0----5:R-:W-:Y:S01]  /*6410*/  FMUL R13, R152, R155 ;  /* 0x0000009b980d7220 */ /* 0x021fe20000400000 */
[----:B------:R-:W-:Y:S01]  /*6420*/  ISETP.GT.AND P2, PT, R0, RZ, P1 ;  /* 0x000000ff0000720c */ /* 0x000fe20000f44270 */
[----:B------:R-:W-:Y:S02]  /*6430*/  BSSY B1, `(.L_x_268) ;  /* 0x0000005000017945 */ /* 0x000fe40003800000 */
[----:B------:R-:W-:-:S05]  /*6440*/  FFMA R13, R144, R154, R13 ;  /* 0x0000009a900d7223 */ /* 0x000fca000000000d */
[----:B------:R0:W-:Y:S05]  /*6450*/  @P3 STG.E desc[UR36][R4.64+0x3c0], R13 ;  /* 0x0003c00d04003986 */ /* 0x0001ea000c101924 */
[----:B------:R-:W-:Y:S05]  /*6460*/  @!P2 BRA `(.L_x_269) ;  /* 0x000000000004a947 */ /* 0x000fea0003800000 */
[----:B------:R0:W5:Y:S02]  /*6470*/  LDG.E.LTC128B R152, desc[UR36][R6.64+0x3c4] ;  /* 0x0003c42406987981 */ /* 0x000164000c1e1920 */
.L_x_269:
[----:B------:R-:W-:Y:S05]  /*6480*/  BSYNC B1 ;  /* 0x0000000000017941 */ /* 0x000fea0003800000 */
.L_x_268:
[----:B-----5:R-:W-:Y:S01]  /*6490*/  FMUL R12, R152, R155 ;  /* 0x0000009b980c7220 */ /* 0x020fe20000400000 */
[----:B------:R-:W-:Y:S01]  /*64a0*/  ISETP.GT.AND P0, PT, R0, 0x8, P0 ;  /* 0x000000080000780c */ /* 0x000fe20000704270 */
[----:B------:R-:W-:Y:S02]  /*64b0*/  BSSY B1, `(.L_x_270) ;  /* 0x0000005000017945 */ /* 0x000fe40003800000 */
[----:B------:R-:W-:-:S05]  /*64c0*/  FFMA R145, R145, R154, R12 ;  /* 0x0000009a91917223 */ /* 0x000fca000000000c */
[----:B------:R0:W-:Y:S05]  /*64d0*/  @P2 STG.E desc[UR36][R4.64+0x3c4], R145 ;  /* 0x0003c49104002986 */ /* 0x0001ea000c101924 */
[----:B------:R-:W-:Y:S05]  /*64e0*/  @!P0 BRA `(.L_x_271) ;  /* 0x0000000000048947 */ /* 0x000fea0003800000 */
[----:B------:R0:W5:Y:S02]  /*64f0*/  LDG.E.LTC128B R152, desc[UR36][R8.64+0x3c0] ;  /* 0x0003c02408987981 */ /* 0x000164000c1e1920 */
.L_x_271:
[----:B------:R-:W-:Y:S05]  /*6500*/  BSYNC B1 ;  /* 0x0000000000017941 */ /* 0x000fea0003800000 */
.L_x_270:
        /* <DEDUP_REMOVED lines=8> */
.L_x_273:
[----:B------:R-:W-:Y:S05]  /*6590*/  BSYNC B1 ;  /* 0x0000000000017941 */ /* 0x000fea0003800000 */
.L_x_272:
        /* <DEDUP_REMOVED lines=8> */
.L_x_275:
[----:B------:R-:W-:Y:S05]  /*6620*/  BSYNC B1 ;  /* 0x0000000000017941 */ /* 0x000fea0003800000 */
.L_x_274:
[----:B-----5:R-:W-:Y:S01]  /*6630*/  FMUL R3, R152, R155 ;  /* 0x0000009b98037220 */ /* 0x020fe20000400000 */
[----:B------:R-:W-:Y:S01]  /*6640*/  ISETP.GT.AND P1, PT, R0, RZ, P0 ;  /* 0x000000ff0000720c */ /* 0x000fe20000724270 */
[----:B------:R-:W-:Y:S02]  /*6650*/  BSSY B1, `(.L_x_276) ;  /* 0x0000005000017945 */ /* 0x000fe40003800000 */
[----:B------:R-:W-:-:S05]  /*6660*/  FFMA R3, R148, R154, R3 ;  /* 0x0000009a94037223 */ /* 0x000fca0000000003 */
[----:B------:R0:W-:Y:S05]  /*6670*/  @P3 STG.E desc[UR36][R4.64+0x3e0], R3 ;  /* 0x0003e00304003986 */ /* 0x0001ea000c101924 */
[----:B------:R-:W-:Y:S05]  /*6680*/  @!P1 BRA `(.L_x_277) ;  /* 0x0000000000049947 */ /* 0x000fea0003800000 */
[----:B------:R0:W5:Y:S02]  /*6690*/  LDG.E.LTC128B R152, desc[UR36][R6.64+0x3e4] ;  /* 0x0003e42406987981 */ /* 0x000164000c1e1920 */
.L_x_277:
[----:B------:R-:W-:Y:S05]  /*66a0*/  BSYNC B1 ;  /* 0x0000000000017941 */ /* 0x000fea0003800000 */
.L_x_276:
[----:B0---45:R-:W-:Y:S01]  /*66b0*/  FMUL R6, R152, R155 ;  /* 0x0000009b98067220 */ /* 0x031fe20000400000 */
[----:B------:R-:W-:Y:S01]  /*66c0*/  ISETP.GT.AND P2, PT, R0, 0x8, P2 ;  /* 0x000000080000780c */ /* 0x000fe20001744270 */
[----:B------:R-:W-:Y:S02]  /*66d0*/  BSSY B1, `(.L_x_278) ;  /* 0x0000005000017945 */ /* 0x000fe40003800000 */
[----:B------:R-:W-:-:S05]  /*66e0*/  FFMA R149, R149, R154, R6 ;  /* 0x0000009a95957223 */ /* 0x000fca0000000006 */
[----:B------:R0:W-:Y:S05]  /*66f0*/  @P1 STG.E desc[UR36][R4.64+0x3e4], R149 ;  /* 0x0003e49504001986 */ /* 0x0001ea000c101924 */
[----:B------:R-:W-:Y:S05]  /*6700*/  @!P2 BRA `(.L_x_279) ;  /* 0x000000000004a947 */ /* 0x000fea0003800000 */
[----:B------:R4:W5:Y:S02]  /*6710*/  LDG.E.LTC128B R152, desc[UR36][R8.64+0x3e0] ;  /* 0x0003e02408987981 */ /* 0x000964000c1e1920 */
.L_x_279:
[----:B------:R-:W-:Y:S05]  /*6720*/  BSYNC B1 ;  /* 0x0000000000017941 */ /* 0x000fea0003800000 */
.L_x_278:
[----:B-----5:R-:W-:Y:S01]  /*6730*/  FMUL R3, R152, R155 ;  /* 0x0000009b98037220 */ /* 0x020fe20000400000 */
[----:B01----:R-:W-:Y:S01]  /*6740*/  @P2 IMAD.MOV.U32 R4, RZ, RZ, R10 ;  /* 0x000000ffff042224 */ /* 0x003fe200078e000a */
[----:B------:R-:W-:Y:S01]  /*6750*/  ISETP.GT.AND P0, PT, R0, 0x8, P0 ;  /* 0x000000080000780c */ /* 0x000fe20000704270 */
[----:B------:R-:W-:Y:S02]  /*6760*/  @P2 IMAD.MOV.U32 R5, RZ, RZ, R11 ;  /* 0x000000ffff052224 */ /* 0x000fe400078e000b */
[----:B------:R-:W-:Y:S01]  /*6770*/  FFMA R3, R150, R154, R3 ;  /* 0x0000009a96037223 */ /* 0x000fe20000000003 */
[----:B------:R-:W-:Y:S04]  /*6780*/  BSSY B1, `(.L_x_280) ;  /* 0x0000004000017945 */ /* 0x000fe80003800000 */
[----:B------:R0:W-:Y:S05]  /*6790*/  @P2 STG.E desc[UR36][R4.64+0x3e0], R3 ;  /* 0x0003e00304002986 */ /* 0x0001ea000c101924 */
[----:B------:R-:W-:Y:S05]  /*67a0*/  @!P0 BRA `(.L_x_281) ;  /* 0x0000000000048947 */ /* 0x000fea0003800000 */
[----:B------:R1:W5:Y:S02]  /*67b0*/  LDG.E.LTC128B R152, desc[UR36][R8.64+0x3e4] ;  /* 0x0003e42408987981 */ /* 0x000364000c1e1920 */
.L_x_281:
[----:B------:R-:W-:Y:S05]  /*67c0*/  BSYNC B1 ;  /* 0x0000000000017941 */ /* 0x000fea0003800000 */
.L_x_280:
[----:B-----5:R-:W-:-:S04]  /*67d0*/  FMUL R152, R152, R155 ;  /* 0x0000009b98987220 */ /* 0x020fc80000400000 */
[----:B------:R-:W-:Y:S01]  /*67e0*/  FFMA R151, R151, R154, R152 ;  /* 0x0000009a97977223 */ /* 0x000fe20000000098 */
[----:B------:R-:W-:Y:S06]  /*67f0*/  @!P0 BRA `(.L_x_282) ;  /* 0x0000001c00208947 */ /* 0x000fec0003800000 */
[----:B------:R0:W-:Y:S01]  /*6800*/  STG.E desc[UR36][R10.64+0x3e4], R151 ;  /* 0x0003e4970a007986 */ /* 0x0001e2000c101924 */
[----:B------:R-:W-:Y:S05]  /*6810*/  BRA `(.L_x_282) ;  /* 0x0000001c00187947 */ /* 0x000fea0003800000 */
.L_x_29:
[----:B------:R-:W-:Y:S01]  /*6820*/  ISETP.GT.AND P3, PT, R3, 0x1, PT ;  /* 0x000000010300780c */ /* 0x000fe20003f64270 */
[----:B------:R-:W-:Y:S01]  /*6830*/  ULDC.64 UR4, c[0x0][0x5c0] ;  /* 0x0001700000047ab9 */ /* 0x000fe20000000a00 */
[-C--:B------:R-:W-:Y:S01]  /*6840*/  FMUL R9, R24, R154.reuse ;  /* 0x0000009a18097220 */ /* 0x080fe20000400000 */
[----:B------:R-:W-:Y:S01]  /*6850*/  LEA R4, P1, R162, UR4, 0x2 ;  /* 0x00000004a2047c11 */ /* 0x000fe2000f8210ff */
[-C--:B------:R-:W-:Y:S01]  /*6860*/  FMUL R25, R25, R154.reuse ;  /* 0x0000009a19197220 */ /* 0x080fe20000400000 */
[----:B------:R-:W-:Y:S01]  /*6870*/  ISETP.GT.AND P2, PT, R0, RZ, P3 ;  /* 0x000000ff0000720c */ /* 0x000fe20001f44270 */
[-C--:B------:R-:W-:Y:S01]  /*6880*/  FMUL R27, R27, R154.reuse ;  /* 0x0000009a1b1b7220 */ /* 0x080fe20000400000 */
[----:B------:R-:W-:Y:S01]  /*6890*/  LEA.HI.X R5, R162, UR5, R169, 0x2, P1 ;  /* 0x00000005a2057c11 */ /* 0x000fe200088f14a9 */
[-C--:B------:R-:W-:Y:S01]  /*68a0*/  FMUL R29, R29, R154.reuse ;  /* 0x0000009a1d1d7220 */ /* 0x080fe20000400000 */
[----:B------:R-:W-:Y:S01]  /*68b0*/  ISETP.GT.AND P0, PT, R0, 0x8, P0 ;  /* 0x000000080000780c */ /* 0x000fe20000704270 */
[-C--:B------:R-:W-:Y:S01]  /*68c0*/  FMUL R31, R31, R154.reuse ;  /* 0x0000009a1f1f7220 */ /* 0x080fe20000400000 */
[----:B------:R-:W-:Y:S01]  /*68d0*/  ISETP.GT.AND P5, PT, R3, 0x8, PT ;  /* 0x000000080300780c */ /* 0x000fe20003fa4270 */
[----:B------:R0:W-:Y:S01]  /*68e0*/  @P4 STG.E desc[UR36][R4.64], R9 ;  /* 0x0000000904004986 */ /* 0x0001e2000c101924 */
[C---:B------:R-:W-:Y:S01]  /*68f0*/  SHF.L.U64.HI R11, R10.reuse, 0x5, R11 ;  /* 0x000000050a0b7819 */ /* 0x040fe2000001020b */
[----:B------:R-:W-:Y:S01]  /*6900*/  FMUL R33, R33, R154 ;  /* 0x0000009a21217220 */ /* 0x000fe20000400000 */
[----:B------:R-:W-:Y:S01]  /*6910*/  LEA R6, P1, R10, R4, 0x5 ;  /* 0x000000040a067211 */ /* 0x000fe200078228ff */
[-C--:B------:R-:W-:Y:S01]  /*6920*/  FMUL R35, R35, R154.reuse ;  /* 0x0000009a23237220 */ /* 0x080fe20000400000 */
[C---:B------:R-:W-:Y:S01]  /*6930*/  ISETP.GT.AND P3, PT, R0.reuse, 0x8, P3 ;  /* 0x000000080000780c */ /* 0x040fe20001f64270 */
[----:B------:R-:W-:Y:S01]  /*6940*/  @P2 STG.E desc[UR36][R4.64+0x4], R25 ;  /* 0x0000041904002986 */ /* 0x000fe2000c101924 */
[----:B------:R-:W-:Y:S01]  /*6950*/  ISETP.GT.AND P4, PT, R3, 0x9, PT ;  /* 0x000000090300780c */ /* 0x000fe20003f84270 */
[----:B------:R-:W-:Y:S01]  /*6960*/  IMAD.X R7, R11, 0x1, R5, P1 ;  /* 0x000000010b077824 */ /* 0x000fe200008e0605 */
[----:B------:R-:W-:Y:S01]  /*6970*/  ISETP.GT.AND P2, PT, R0, RZ, P5 ;  /* 0x000000ff0000720c */ /* 0x000fe20002f44270 */
[-C--:B------:R-:W-:Y:S01]  /*6980*/  FMUL R11, R28, R154.reuse ;  /* 0x0000009a1c0b7220 */ /* 0x080fe20000400000 */
[----:B------:R-:W-:Y:S01]  /*6990*/  ISETP.GT.AND P1, PT, R0, RZ, P4 ;  /* 0x000000ff0000720c */ /* 0x000fe20002724270 */
[-C--:B0-----:R-:W-:Y:S01]  /*69a0*/  FMUL R9, R26, R154.reuse ;  /* 0x0000009a1a097220 */ /* 0x081fe20000400000 */
[C---:B------:R-:W-:Y:S01]  /*69b0*/  ISETP.GT.AND P4, PT, R0.reuse, 0x8, P4 ;  /* 0x000000080000780c */ /* 0x040fe20002784270 */
[-C--:B------:R-:W-:Y:S01]  /*69c0*/  FMUL R37, R37, R154.reuse ;  /* 0x0000009a25257220 */ /* 0x080fe20000400000 */
[-C--:B------:R-:W-:Y:S01]  /*69d0*/  FMUL R39, R39, R154.reuse ;  /* 0x0000009a27277220 */ /* 0x080fe20000400000 */
[-C--:B------:R-:W-:Y:S01]  /*69e0*/  FMUL R41, R41, R154.reuse ;  /* 0x0000009a29297220 */ /* 0x080fe20000400000 */
[----:B------:R0:W-:Y:S01]  /*69f0*/  @P0 STG.E desc[UR36][R6.64], R9 ;  /* 0x0000000906000986 */ /* 0x0001e2000c101924 */
[C---:B------:R-:W-:Y:S01]  /*6a00*/  ISETP.GT.AND P0, PT, R0.reuse, 0x8, P5 ;  /* 0x000000080000780c */ /* 0x040fe20002f04270 */
[-C--:B------:R-:W-:Y:S01]  /*6a10*/  FMUL R43, R43, R154.reuse ;  /* 0x0000009a2b2b7220 */ /* 0x080fe20000400000 */
[C---:B------:R-:W-:Y:S01]  /*6a20*/  ISETP.GT.AND P5, PT, R3.reuse, 0x10, PT ;  /* 0x000000100300780c */ /* 0x040fe20003fa4270 */
[----:B------:R-:W-:Y:S01]  /*6a30*/  @P3 STG.E desc[UR36][R6.64+0x4], R27 ;  /* 0x0000041b06003986 */ /* 0x000fe2000c101924 */
[----:B------:R-:W-:Y:S01]  /*6a40*/  ISETP.GT.AND P3, PT, R3, 0x11, PT ;  /* 0x000000110300780c */ /* 0x000fe20003f64270 */
[-C--:B------:R-:W-:Y:S01]  /*6a50*/  FMUL R45, R45, R154.reuse ;  /* 0x0000009a2d2d7220 */ /* 0x080fe20000400000 */
[-C--:B------:R-:W-:Y:S01]  /*6a60*/  FMUL R47, R47, R154.reuse ;  /* 0x0000009a2f2f7220 */ /* 0x080fe20000400000 */
[----:B------:R1:W-:Y:S01]  /*6a70*/  @P2 STG.E desc[UR36][R4.64+0x20], R11 ;  /* 0x0000200b04002986 */ /* 0x0003e2000c101924 */
[----:B------:R-:W-:Y:S01]  /*6a80*/  ISETP.GT.AND P2, PT, R0, RZ, P5 ;  /* 0x000000ff0000720c */ /* 0x000fe20002f44270 */
[-C--:B------:R-:W-:Y:S01]  /*6a90*/  FMUL R49, R49, R154.reuse ;  /* 0x0000009a31317220 */ /* 0x080fe20000400000 */
[-C--:B------:R-:W-:Y:S01]  /*6aa0*/  FMUL R51, R51, R154.reuse ;  /* 0x0000009a33337220 */ /* 0x080fe20000400000 */
[----:B------:R-:W-:Y:S01]  /*6ab0*/  @P1 STG.E desc[UR36][R4.64+0x24], R29 ;  /* 0x0000241d04001986 */ /* 0x000fe2000c101924 */
[-C--:B0-----:R-:W-:Y:S01]  /*6ac0*/  FMUL R9, R30, R154.reuse ;  /* 0x0000009a1e097220 */ /* 0x081fe20000400000 */
[C---:B------:R-:W-:Y:S01]  /*6ad0*/  ISETP.GT.AND P1, PT, R0.reuse, RZ, P3 ;  /* 0x000000ff0000720c */ /* 0x040fe20001f24270 */
[-C--:B------:R-:W-:Y:S01]  /*6ae0*/  FMUL R53, R53, R154.reuse ;  /* 0x0000009a35357220 */ /* 0x080fe20000400000 */
[C---:B------:R-:W-:Y:S01]  /*6af0*/  ISETP.GT.AND P3, PT, R0.reuse, 0x8, P3 ;  /* 0x000000080000780c */ /* 0x040fe20001f64270 */
[-C--:B------:R-:W-:Y:S01]  /*6b00*/  FMUL R55, R55, R154.reuse ;  /* 0x0000009a37377220 */ /* 0x080fe20000400000 */
[----:B------:R0:W-:Y:S01]  /*6b10*/  @P0 STG.E desc[UR36][R6.64+0x20], R9 ;  /* 0x0000200906000986 */ /* 0x0001e2000c101924 */
[----:B------:R-:W-:Y:S01]  /*6b20*/  ISETP.GT.AND P0, PT, R0, 0x8, P5 ;  /* 0x000000080000780c */ /* 0x000fe20002f04270 */
[-C--:B-1----:R-:W-:Y:S01]  /*6b30*/  FMUL R11, R32, R154.reuse ;  /* 0x0000009a200b7220 */ /* 0x082fe20000400000 */
        /* <DEDUP_REMOVED lines=143> */
[----:B-1----:R-:W-:Y:S01]  /*7430*/  FMUL R11, R64, R154 ;  /* 0x0000009a400b7220 */ /* 0x002fe20000400000 */
[C---:B------:R-:W-:Y:S01]  /*7440*/  ISETP.GT.AND P5, PT, R3.reuse, 0x58, PT ;  /* 0x000000580300780c */ /* 0x040fe20003fa4270 */
[----:B------:R-:W-:Y:S01]  /*7450*/  @P4 STG.E desc[UR36][R6.64+0x124], R63 ;  /* 0x0001243f06004986 */ /* 0x000fe2000c101924 */
[----:B------:R-:W-:-:S03]  /*7460*/  ISETP.GT.AND P4, PT, R3, 0x59, PT ;  /* 0x000000590300780c */ /* 0x000fc60003f84270 */
[----:B------:R1:W-:Y:S01]  /*7470*/  @P2 STG.E desc[UR36][R4.64+0x140], R11 ;  /* 0x0001400b04002986 */ /* 0x0003e2000c101924 */
[----:B------:R-:W-:-:S03]  /*7480*/  ISETP.GT.AND P2, PT, R0, RZ, P5 ;  /* 0x000000ff0000720c */ /* 0x000fc60002f44270 */
[----:B------:R-:W-:Y:S01]  /*7490*/  @P1 STG.E desc[UR36][R4.64+0x144], R65 ;  /* 0x0001444104001986 */ /* 0x000fe2000c101924 */
[-C--:B0-----:R-:W-:Y:S01]  /*74a0*/  FMUL R9, R66, R154.reuse ;  /* 0x0000009a42097220 */ /* 0x081fe20000400000 */
[C---:B------:R-:W-:Y:S02]  /*74b0*/  ISETP.GT.AND P1, PT, R0.reuse, RZ, P4 ;  /* 0x000000ff0000720c */ /* 0x040fe40002724270 */
[C---:B------:R-:W-:Y:S02]  /*74c0*/  ISETP.GT.AND P4, PT, R0.reuse, 0x8, P4 ;  /* 0x000000080000780c */ /* 0x040fe40002784270 */
        /* <DEDUP_REMOVED lines=93> */
[----:B------:R-:W-:Y:S01]  /*7aa0*/  ISETP.GT.AND P1, PT, R0, RZ, P4 ;  /* 0x000000ff0000720c */ /* 0x000fe20002724270 */
[----:B0-----:R-:W-:Y:S01]  /*7ab0*/  FMUL R9, R98, R154 ;  /* 0x0000009a62097220 */ /* 0x001fe20000400000 */
[----:B------:R-:W-:-:S04]  /*7ac0*/  ISETP.GT.AND P4, PT, R0, 0x8, P4 ;  /* 0x000000080000780c */ /* 0x000fc80002784270 */
[----:B------:R0:W-:Y:S01]  /*7ad0*/  @P0 STG.E desc[UR36][R6.64+0x240], R9 ;  /* 0x0002400906000986 */ /* 0x0001e2000c101924 */
[----:B-1----:R-:W-:Y:S01]  /*7ae0*/  FMUL R11, R100, R154 ;  /* 0x0000009a640b7220 */ /* 0x002fe20000400000 */
[----:B------:R-:W-:Y:S02]  /*7af0*/  ISETP.GT.AND P0, PT, R0, 0x8, P5 ;  /* 0x000000080000780c */ /* 0x000fe40002f04270 */
[----:B------:R-:W-:Y:S01]  /*7b00*/  @P3 STG.E desc[UR36][R6.64+0x244], R99 ;  /* 0x0002446306003986 */ /* 0x000fe2000c101924 */
[----:B------:R-:W-:-:S03]  /*7b10*/  ISETP.GT.AND P5, PT, R3, 0xa0, PT ;  /* 0x000000a00300780c */ /* 0x000fc60003fa4270 */
[----:B------:R1:W-:Y:S01]  /*7b20*/  @P2 STG.E desc[UR36][R4.64+0x260], R11 ;  /* 0x0002600b04002986 */ /* 0x0003e2000c101924 */
[----:B------:R-:W-:Y:S02]  /*7b30*/  ISETP.GT.AND P2, PT, R3, 0xa1, PT ;  /* 0x000000a10300780c */ /* 0x000fe40003f44270 */
[C---:B------:R-:W-:Y:S01]  /*7b40*/  ISETP.GT.AND P3, PT, R0.reuse, RZ, P5 ;  /* 0x000000ff0000720c */ /* 0x040fe20002f64270 */
[----:B------:R-:W-:Y:S01]  /*7b50*/  @P1 STG.E desc[UR36][R4.64+0x264], R101 ;  /* 0x0002646504001986 */ /* 0x000fe2000c101924 */
[----:B------:R-:W-:Y:S01]  /*7b60*/  ISETP.GT.AND P1, PT, R0, RZ, P2 ;  /* 0x000000ff0000720c */ /* 0x000fe20001724270 */
[----:B0-----:R-:W-:Y:S01]  /*7b70*/  FMUL R9, R102, R154 ;  /* 0x0000009a66097220 */ /* 0x001fe20000400000 */
[----:B------:R-:W-:-:S04]  /*7b80*/  ISETP.GT.AND P2, PT, R0, 0x8, P2 ;  /* 0x000000080000780c */ /* 0x000fc80001744270 */
[----:B------:R0:W-:Y:S01]  /*7b90*/  @P0 STG.E desc[UR36][R6.64+0x260], R9 ;  /* 0x0002600906000986 */ /* 0x0001e2000c101924 */
[----:B-1----:R-:W-:Y:S01]  /*7ba0*/  FMUL R11, R104, R154 ;  /* 0x0000009a680b7220 */ /* 0x002fe20000400000 */
[----:B------:R-:W-:Y:S02]  /*7bb0*/  ISETP.GT.AND P0, PT, R0, 0x8, P5 ;  /* 0x000000080000780c */ /* 0x000fe40002f04270 */
[----:B------:R-:W-:Y:S04]  /*7bc0*/  @P4 STG.E desc[UR36][R6.64+0x264], R103 ;  /* 0x0002646706004986 */ /* 0x000fe8000c101924 */
[----:B------:R1:W-:Y:S01]  /*7bd0*/  @P3 STG.E desc[UR36][R4.64+0x280], R11 ;  /* 0x0002800b04003986 */ /* 0x0003e2000c101924 */
[----:B------:R-:W-:-:S03]  /*7be0*/  ISETP.GT.AND P3, PT, R3, 0xa8, PT ;  /* 0x000000a80300780c */ /* 0x000fc60003f64270 */
[----:B------:R-:W-:Y:S01]  /*7bf0*/  @P1 STG.E desc[UR36][R4.64+0x284], R105 ;  /* 0x0002846904001986 */ /* 0x000fe2000c101924 */
[----:B------:R-:W-:Y:S01]  /*7c00*/  ISETP.GT.AND P1, PT, R3, 0xa9, PT ;  /* 0x000000a90300780c */ /* 0x000fe20003f24270 */
[-C--:B0-----:R-:W-:Y:S01]  /*7c10*/  FMUL R9, R106, R154.reuse ;  /* 0x0000009a6a097220 */ /* 0x081fe20000400000 */
[C---:B------:R-:W-:Y:S02]  /*7c20*/  ISETP.GT.AND P5, PT, R0.reuse, RZ, P3 ;  /* 0x000000ff0000720c */ /* 0x040fe40001fa4270 */
[----:B------:R-:W-:Y:S02]  /*7c30*/  ISETP.GT.AND P4, PT, R0, RZ, P1 ;  /* 0x000000ff0000720c */ /* 0x000fe40000f84270 */
[----:B------:R0:W-:Y:S01]  /*7c40*/  @P0 STG.E desc[UR36][R6.64+0x280], R9 ;  /* 0x0002800906000986 */ /* 0x0001e2000c101924 */
[----:B-1----:R-:W-:Y:S01]  /*7c50*/  FMUL R11, R108, R154 ;  /* 0x0000009a6c0b7220 */ /* 0x002fe20000400000 */
[C---:B------:R-:W-:Y:S02]  /*7c60*/  ISETP.GT.AND P3, PT, R0.reuse, 0x8, P3 ;  /* 0x000000080000780c */ /* 0x040fe40001f64270 */
[----:B------:R-:W-:Y:S01]  /*7c70*/  @P2 STG.E desc[UR36][R6.64+0x284], R107 ;  /* 0x0002846b06002986 */ /* 0x000fe2000c101924 */
[----:B------:R-:W-:-:S02]  /*7c80*/  ISETP.GT.AND P1, PT, R0, 0x8, P1 ;  /* 0x000000080000780c */ /* 0x000fc40000f24270 */
[C---:B------:R-:W-:Y:S02]  /*7c90*/  ISETP.GT.AND P0, PT, R3.reuse, 0xb0, PT ;  /* 0x000000b00300780c */ /* 0x040fe40003f04270 */
[C---:B------:R-:W-:Y:S01]  /*7ca0*/  ISETP.GT.AND P2, PT, R3.reuse, 0xb1, PT ;  /* 0x000000b10300780c */ /* 0x040fe20003f44270 */
[----:B------:R1:W-:Y:S01]  /*7cb0*/  @P5 STG.E desc[UR36][R4.64+0x2a0], R11 ;  /* 0x0002a00b04005986 */ /* 0x0003e2000c101924 */
[----:B------:R-:W-:Y:S01]  /*7cc0*/  ISETP.GT.AND P5, PT, R0, RZ, P0 ;  /* 0x000000ff0000720c */ /* 0x000fe200007a4270 */
[-C--:B0-----:R-:W-:Y:S01]  /*7cd0*/  FMUL R9, R110, R154.reuse ;  /* 0x0000009a6e097220 */ /* 0x081fe20000400000 */
[C---:B------:R-:W-:Y:S01]  /*7ce0*/  ISETP.GT.AND P0, PT, R0.reuse, 0x8, P0 ;  /* 0x000000080000780c */ /* 0x040fe20000704270 */
[----:B------:R-:W-:Y:S01]  /*7cf0*/  @P4 STG.E desc[UR36][R4.64+0x2a4], R109 ;  /* 0x0002a46d04004986 */ /* 0x000fe2000c101924 */
[C---:B------:R-:W-:Y:S02]  /*7d00*/  ISETP.GT.AND P4, PT, R0.reuse, RZ, P2 ;  /* 0x000000ff0000720c */ /* 0x040fe40001784270 */
[----:B------:R-:W-:Y:S01]  /*7d10*/  ISETP.GT.AND P2, PT, R0, 0x8, P2 ;  /* 0x000000080000780c */ /* 0x000fe20001744270 */
[----:B------:R0:W-:Y:S01]  /*7d20*/  @P3 STG.E desc[UR36][R6.64+0x2a0], R9 ;  /* 0x0002a00906003986 */ /* 0x0001e2000c101924 */
[----:B------:R-:W-:Y:S01]  /*7d30*/  ISETP.GT.AND P3, PT, R3, 0xb9, PT ;  /* 0x000000b90300780c */ /* 0x000fe20003f64270 */
[----:B-1----:R-:W-:-:S02]  /*7d40*/  FMUL R11, R112, R154 ;  /* 0x0000009a700b7220 */ /* 0x002fc40000400000 */
[----:B------:R-:W-:Y:S01]  /*7d50*/  @P1 STG.E desc[UR36][R6.64+0x2a4], R111 ;  /* 0x0002a46f06001986 */ /* 0x000fe2000c101924 */
[----:B------:R-:W-:-:S03]  /*7d60*/  ISETP.GT.AND P1, PT, R3, 0xb8, PT ;  /* 0x000000b80300780c */ /* 0x000fc60003f24270 */
[----:B------:R1:W-:Y:S01]  /*7d70*/  @P5 STG.E desc[UR36][R4.64+0x2c0], R11 ;  /* 0x0002c00b04005986 */ /* 0x0003e2000c101924 */
[----:B------:R-:W-:Y:S01]  /*7d80*/  ISETP.GT.AND P5, PT, R0, RZ, P1 ;  /* 0x000000ff0000720c */ /* 0x000fe20000fa4270 */
[-C--:B0-----:R-:W-:Y:S02]  /*7d90*/  FMUL R9, R114, R154.reuse ;  /* 0x0000009a72097220 */ /* 0x081fe40000400000 */
[----:B------:R-:W-:Y:S01]  /*7da0*/  @P4 STG.E desc[UR36][R4.64+0x2c4], R113 ;  /* 0x0002c47104004986 */ /* 0x000fe2000c101924 */
[C---:B------:R-:W-:Y:S02]  /*7db0*/  ISETP.GT.AND P4, PT, R0.reuse, RZ, P3 ;  /* 0x000000ff0000720c */ /* 0x040fe40001f84270 */
[C---:B------:R-:W-:Y:S01]  /*7dc0*/  ISETP.GT.AND P1, PT, R0.reuse, 0x8, P1 ;  /* 0x000000080000780c */ /* 0x040fe20000f24270 */
[----:B------:R0:W-:Y:S01]  /*7dd0*/  @P0 STG.E desc[UR36][R6.64+0x2c0], R9 ;  /* 0x0002c00906000986 */ /* 0x0001e2000c101924 */
[C---:B------:R-:W-:Y:S02]  /*7de0*/  ISETP.GT.AND P0, PT, R3.reuse, 0xc0, PT ;  /* 0x000000c00300780c */ /* 0x040fe40003f04270 */
[----:B------:R-:W-:Y:S01]  /*7df0*/  ISETP.GT.AND P3, PT, R0, 0x8, P3 ;  /* 0x000000080000780c */ /* 0x000fe20001f64270 */
[----:B-1----:R-:W-:Y:S01]  /*7e00*/  FMUL R11, R116, R154 ;  /* 0x0000009a740b7220 */ /* 0x002fe20000400000 */
        /* <DEDUP_REMOVED lines=69> */
[----:B------:R-:W-:Y:S02]  /*8260*/  ISETP.GT.AND P3, PT, R0, 0x8, P3 ;  /* 0x000000080000780c */ /* 0x000fe40001f64270 */
[C---:B------:R-:W-:Y:S01]  /*8270*/  ISETP.GT.AND P0, PT, R3.reuse, 0xf0, PT ;  /* 0x000000f00300780c */ /* 0x040fe20003f04270 */
        /* <DEDUP_REMOVED lines=12> */
[-C--:B-1----:R-:W-:Y:S01]  /*8340*/  FMUL R11, R144, R154.reuse ;  /* 0x0000009a900b7220 */ /* 0x082fe20000400000 */
[----:B------:R-:W-:Y:S01]  /*8350*/  @P3 STG.E desc[UR36][R6.64+0x3a4], R143 ;  /* 0x0003a48f06003986 */ /* 0x000fe2000c101924 */
[----:B------:R-:W-:Y:S01]  /*8360*/  ISETP.GT.AND P3, PT, R3, 0xf8, PT ;  /* 0x000000f80300780c */ /* 0x000fe20003f64270 */
[----:B------:R-:W-:-:S02]  /*8370*/  FMUL R3, R146, R154 ;  /* 0x0000009a92037220 */ /* 0x000fc40000400000 */
[----:B------:R1:W-:Y:S01]  /*8380*/  @P5 STG.E desc[UR36][R4.64+0x3c0], R11 ;  /* 0x0003c00b04005986 */ /* 0x0003e2000c101924 */
[C---:B------:R-:W-:Y:S02]  /*8390*/  ISETP.GT.AND P5, PT, R0.reuse, RZ, P3 ;  /* 0x000000ff0000720c */ /* 0x040fe40001fa4270 */
[C---:B------:R-:W-:Y:S01]  /*83a0*/  ISETP.GT.AND P3, PT, R0.reuse, 0x8, P3 ;  /* 0x000000080000780c */ /* 0x040fe20001f64270 */
[----:B------:R-:W-:Y:S01]  /*83b0*/  @P4 STG.E desc[UR36][R4.64+0x3c4], R145 ;  /* 0x0003c49104004986 */ /* 0x000fe2000c101924 */
[----:B------:R-:W-:Y:S01]  /*83c0*/  ISETP.GT.AND P4, PT, R0, RZ, P1 ;  /* 0x000000ff0000720c */ /* 0x000fe20000f84270 */
[-C--:B0-----:R-:W-:Y:S01]  /*83d0*/  FMUL R9, R148, R154.reuse ;  /* 0x0000009a94097220 */ /* 0x081fe20000400000 */
[----:B------:R-:W-:Y:S01]  /*83e0*/  ISETP.GT.AND P1, PT, R0, 0x8, P1 ;  /* 0x000000080000780c */ /* 0x000fe20000f24270 */
[----:B------:R-:W-:Y:S04]  /*83f0*/  @P0 STG.E desc[UR36][R6.64+0x3c0], R3 ;  /* 0x0003c00306000986 */ /* 0x000fe8000c101924 */
[----:B------:R-:W-:Y:S01]  /*8400*/  @P2 STG.E desc[UR36][R6.64+0x3c4], R147 ;  /* 0x0003c49306002986 */ /* 0x000fe2000c101924 */
[----:B-1----:R-:W-:-:S03]  /*8410*/  FMUL R11, R150, R154 ;  /* 0x0000009a960b7220 */ /* 0x002fc60000400000 */
[----:B------:R-:W-:Y:S04]  /*8420*/  @P5 STG.E desc[UR36][R4.64+0x3e0], R9 ;  /* 0x0003e00904005986 */ /* 0x000fe8000c101924 */
[----:B------:R0:W-:Y:S02]  /*8430*/  @P4 STG.E desc[UR36][R4.64+0x3e4], R149 ;  /* 0x0003e49504004986 */ /* 0x0001e4000c101924 */
[----:B0-----:R-:W-:Y:S02]  /*8440*/  @P3 IMAD.MOV.U32 R4, RZ, RZ, R6 ;  /* 0x000000ffff043224 */ /* 0x001fe400078e0006 */
[----:B------:R-:W-:-:S05]  /*8450*/  @P3 IMAD.MOV.U32 R5, RZ, RZ, R7 ;  /* 0x000000ffff053224 */ /* 0x000fca00078e0007 */
[----:B------:R0:W-:Y:S04]  /*8460*/  @P3 STG.E desc[UR36][R4.64+0x3e0], R11 ;  /* 0x0003e00b04003986 */ /* 0x0001e8000c101924 */
[----:B------:R0:W-:Y:S02]  /*8470*/  @P1 STG.E desc[UR36][R6.64+0x3e4], R151 ;  /* 0x0003e49706001986 */ /* 0x0001e4000c101924 */
.L_x_282:
[----:B------:R-:W-:Y:S05]  /*8480*/  BSYNC B0 ;  /* 0x0000000000007941 */ /* 0x000fea0003800000 */
.L_x_28:
[----:B------:R-:W-:Y:S01]  /*8490*/  ULDC UR4, c[0x0][0xc] ;  /* 0x0000030000047ab9 */ /* 0x000fe20000000800 */
[----:B------:R-:W-:Y:S01]  /*84a0*/  ULDC UR5, c[0x0][0x10] ;  /* 0x0000040000057ab9 */ /* 0x000fe20000000800 */
[----:B0-----:R-:W0:Y:S01]  /*84b0*/  LDC R3, c[0x0][0x14] ;  /* 0x00000500ff037b82 */ /* 0x001e220000000800 */
[----:B------:R-:W-:Y:S01]  /*84c0*/  UIMAD.WIDE.U32 UR4, UR4, UR5, URZ ;  /* 0x00000005040472a5 */ /* 0x000fe2000f8e003f */
[----:B------:R-:W-:Y:S01]  /*84d0*/  PRMT R0, RZ, 0x7610, R0 ;  /* 0x00007610ff007816 */ /* 0x000fe20000000000 */
[----:B------:R-:W-:Y:S02]  /*84e0*/  IMAD.MOV.U32 R152, RZ, RZ, -0x1 ;  /* 0xffffffffff987424 */ /* 0x000fe400078e00ff */
[----:B------:R-:W-:Y:S02]  /*84f0*/  IMAD.MOV.U32 R23, RZ, RZ, -0x1 ;  /* 0xffffffffff177424 */ /* 0x000fe400078e00ff */
[----:B0-----:R-:W-:-:S04]  /*8500*/  IMAD.WIDE.U32 R16, R3, UR4, R16 ;  /* 0x0000000403107c25 */ /* 0x001fc8000f8e0010 */
[----:B------:R-:W-:Y:S01]  /*8510*/  IMAD R3, R3, UR5, RZ ;  /* 0x0000000503037c24 */ /* 0x000fe2000f8e02ff */
[----:B------:R-:W-:Y:S02]  /*8520*/  ULDC.64 UR4, c[0x0][0x650] ;  /* 0x0001940000047ab9 */ /* 0x000fe40000000a00 */
[----:B------:R-:W-:Y:S01]  /*8530*/  ISETP.GE.U32.AND P0, PT, R16, UR4, PT ;  /* 0x0000000410007c0c */ /* 0x000fe2000bf06070 */
[----:B------:R-:W-:-:S05]  /*8540*/  IMAD.IADD R17, R17, 0x1, R3 ;  /* 0x0000000111117824 */ /* 0x000fca00078e0203 */
[----:B------:R-:W-:-:S13]  /*8550*/  ISETP.GE.U32.AND.EX P0, PT, R17, UR5, PT, P0 ;  /* 0x0000000511007c0c */ /* 0x000fda000bf06100 */
[----:B------:R-:W-:Y:S05]  /*8560*/  @P0 BRA `(.L_x_283) ;  /* 0x0000000400640947 */ /* 0x000fea0003800000 */
[----:B------:R-:W0:Y:S01]  /*8570*/  S2R R12, SR_CTAID.X ;  /* 0x00000000000c7919 */ /* 0x000e220000002500 */
[----:B---3--:R-:W3:Y:S01]  /*8580*/  LDC.64 R10, c[0x0][0x628] ;  /* 0x00018a00ff0a7b82 */ /* 0x008ee20000000a00 */
[----:B------:R-:W-:Y:S01]  /*8590*/  ULDC UR4, c[0x0][0x150] ;  /* 0x0000540000047ab9 */ /* 0x000fe20000000800 */
[----:B-12-4-:R-:W-:Y:S01]  /*85a0*/  IMAD.MOV.U32 R8, RZ, RZ, R16 ;  /* 0x000000ffff087224 */ /* 0x016fe200078e0010 */
[----:B------:R-:W1:Y:S01]  /*85b0*/  S2R R24, SR_CTAID.Y ;  /* 0x0000000000187919 */ /* 0x000e620000002600 */
[----:B------:R-:W-:-:S04]  /*85c0*/  IMAD.MOV.U32 R9, RZ, RZ, R17 ;  /* 0x000000ffff097224 */ /* 0x000fc800078e0011 */
[----:B------:R-:W2:Y:S08]  /*85d0*/  LDC R21, c[0x0][0x144] ;  /* 0x00005100ff157b82 */ /* 0x000eb00000000800 */
[----:B------:R-:W4:Y:S08]  /*85e0*/  LDC R0, c[0x0][0x630] ;  /* 0x00018c00ff007b82 */ /* 0x000f300000000800 */
[----:B------:R-:W1:Y:S01]  /*85f0*/  LDC.64 R14, c[0x0][0x620] ;  /* 0x00018800ff0e7b82 */ /* 0x000e620000000a00 */
[----:B---3--:R-:W-:-:S04]  /*8600*/  ISETP.NE.U32.AND P0, PT, R10, RZ, PT ;  /* 0x000000ff0a00720c */ /* 0x008fc80003f05070 */
[----:B------:R-:W-:Y:S02]  /*8610*/  ISETP.NE.AND.EX P0, PT, R11, RZ, PT, P0 ;  /* 0x000000ff0b00720c */ /* 0x000fe40003f05300 */
[----:B0-----:R-:W-:-:S05]  /*8620*/  I2FP.F32.U32 R3, R12 ;  /* 0x0000000c00037245 */ /* 0x001fca0000201000 */
[----:B------:R-:W-:-:S04]  /*8630*/  FMUL R3, R3, UR4 ;  /* 0x0000000403037c20 */ /* 0x000fc80008400000 */
[----:B------:R0:W3:Y:S02]  /*8640*/  F2I.U32.TRUNC.NTZ R20, R3 ;  /* 0x0000000300147305 */ /* 0x0000e4000020f000 */
[----:B--2-4-:R-:W-:Y:S05]  /*8650*/  @!P0 BRA `(.L_x_284) ;  /* 0x0000000000288947 */ /* 0x014fea0003800000 */
[----:B0-----:R-:W0:Y:S02]  /*8660*/  LDC R3, c[0x0][0x634] ;  /* 0x00018d00ff037b82 */ /* 0x001e240000000800 */
        /* <DEDUP_REMOVED lines=9> */
.L_x_284:
[----:B------:R-:W2:Y:S01]  /*8700*/  LDC.64 R30, c[0x0][0x640] ;  /* 0x00019000ff1e7b82 */ /* 0x000ea20000000a00 */
[-CC-:B------:R-:W-:Y:S01]  /*8710*/  SHF.R.U64 R23, R8, R0.reuse, R9.reuse ;  /* 0x0000000008177219 */ /* 0x180fe20000001209 */
[----:B---3--:R-:W-:Y:S01]  /*8720*/  IMAD.MOV R20, RZ, RZ, -R20 ;  /* 0x000000ffff147224 */ /* 0x008fe200078e0a14 */
[----:B------:R-:W-:Y:S01]  /*8730*/  SHF.R.U32.HI R0, RZ, R0, R9 ;  /* 0x00000000ff007219 */ /* 0x000fe20000011609 */
[----:B------:R-:W-:Y:S01]  /*8740*/  ULDC UR4, c[0x0][0x154] ;  /* 0x0000550000047ab9 */ /* 0x000fe20000000800 */
[----:B0-----:R-:W-:Y:S01]  /*8750*/  IADD3 R3, P0, RZ, -R23, RZ ;  /* 0x80000017ff037210 */ /* 0x001fe20007f1e0ff */
[----:B------:R-:W-:Y:S02]  /*8760*/  IMAD R26, R21, R20, R12 ;  /* 0x00000014151a7224 */ /* 0x000fe400078e020c */
[----:B------:R-:W0:Y:S01]  /*8770*/  LDC R6, c[0x0][0x618] ;  /* 0x00018600ff067b82 */ /* 0x000e220000000800 */
[----:B------:R-:W-:Y:S02]  /*8780*/  IMAD.MOV.U32 R7, RZ, RZ, 0x1 ;  /* 0x00000001ff077424 */ /* 0x000fe400078e00ff */
[----:B------:R-:W-:-:S04]  /*8790*/  IMAD.X R5, RZ, RZ, ~R0, P0 ;  /* 0x000000ffff057224 */ /* 0x000fc800000e0e00 */
[-C--:B-1----:R-:W-:Y:S01]  /*87a0*/  IMAD R0, R5, R14.reuse, RZ ;  /* 0x0000000e05007224 */ /* 0x082fe200078e02ff */
[----:B------:R-:W1:Y:S01]  /*87b0*/  LDC R8, c[0x0][0x608] ;  /* 0x00018200ff087b82 */ /* 0x000e620000000800 */
[----:B------:R-:W-:-:S04]  /*87c0*/  IMAD.WIDE.U32 R4, R3, R14, R16 ;  /* 0x0000000e03047225 */ /* 0x000fc800078e0010 */
[----:B------:R-:W-:Y:S01]  /*87d0*/  IMAD R3, R3, R15, R0 ;  /* 0x0000000f03037224 */ /* 0x000fe200078e0200 */
[----:B------:R-:W-:Y:S02]  /*87e0*/  I2FP.F32.U32 R0, R24 ;  /* 0x0000001800007245 */ /* 0x000fe40000201000 */
[----:B------:R-:W3:Y:S01]  /*87f0*/  LDC R28, c[0x0][0x658] ;  /* 0x00019600ff1c7b82 */ /* 0x000ee20000000800 */
[----:B------:R-:W-:Y:S01]  /*8800*/  IMAD.IADD R3, R5, 0x1, R3 ;  /* 0x0000000105037824 */ /* 0x000fe200078e0203 */
[----:B--2---:R-:W-:Y:S01]  /*8810*/  ISETP.NE.U32.AND P0, PT, R30, RZ, PT ;  /* 0x000000ff1e00720c */ /* 0x004fe20003f05070 */
[----:B------:R-:W-:Y:S01]  /*8820*/  FMUL R0, R0, UR4 ;  /* 0x0000000400007c20 */ /* 0x000fe20008400000 */
[----:B------:R-:W-:Y:S02]  /*8830*/  IMAD.MOV.U32 R5, RZ, RZ, -0x1 ;  /* 0xffffffffff057424 */ /* 0x000fe400078e00ff */
[----:B------:R-:W-:Y:S01]  /*8840*/  ISETP.NE.AND.EX P0, PT, R31, RZ, PT, P0 ;  /* 0x000000ff1f00720c */ /* 0x000fe20003f05300 */
[----:B------:R2:W4:Y:S01]  /*8850*/  F2I.U32.TRUNC.NTZ R13, R0 ;  /* 0x00000000000d7305 */ /* 0x000522000020f000 */
[----:B------:R-:W2:Y:S01]  /*8860*/  LDC R15, c[0x0][0x148] ;  /* 0x00005200ff0f7b82 */ /* 0x000ea20000000800 */
[----:B0-----:R-:W-:-:S02]  /*8870*/  SHF.R.U64 R12, R4, R6, R3 ;  /* 0x00000006040c7219 */ /* 0x001fc40000001203 */
[----:B------:R-:W-:-:S05]  /*8880*/  SHF.R.U32.HI R3, RZ, R6, R3 ;  /* 0x00000006ff037219 */ /* 0x000fca0000011603 */
[----:B------:R-:W0:Y:S01]  /*8890*/  LDC R20, c[0x0][0x600] ;  /* 0x00018000ff147b82 */ /* 0x000e220000000800 */
[-CC-:B-1----:R-:W-:Y:S02]  /*88a0*/  SHF.R.U64 R10, R12, R8.reuse, R3.reuse ;  /* 0x000000080c0a7219 */ /* 0x182fe40000001203 */
[----:B------:R-:W-:-:S05]  /*88b0*/  SHF.R.U32.HI R3, RZ, R8, R3 ;  /* 0x00000008ff037219 */ /* 0x000fca0000011603 */
[----:B------:R-:W1:Y:S01]  /*88c0*/  LDC R21, c[0x0][0x648] ;  /* 0x00019200ff157b82 */ /* 0x000e620000000800 */
[-C--:B---3--:R-:W-:Y:S02]  /*88d0*/  SHF.L.U32 R4, R5, R28.reuse, RZ ;  /* 0x0000001c05047219 */ /* 0x088fe400000006ff */
[-CC-:B------:R-:W-:Y:S02]  /*88e0*/  SHF.R.U64 R14, R10, R28.reuse, R3.reuse ;  /* 0x0000001c0a0e7219 */ /* 0x180fe40000001203 */
[----:B------:R-:W-:Y:S02]  /*88f0*/  SHF.R.U32.HI R5, RZ, R28, R3 ;  /* 0x0000001cff057219 */ /* 0x000fe40000011603 */
[----:B------:R-:W-:Y:S01]  /*8900*/  LOP3.LUT R153, RZ, R4, RZ, 0x33, !PT ;  /* 0x00000004ff997212 */ /* 0x000fe200078e33ff */
[----:B------:R-:W3:Y:S01]  /*8910*/  LDC R25, c[0x0][0x638] ;  /* 0x00018e00ff197b82 */ /* 0x000ee20000000800 */
[----:B------:R-:W-:Y:S01]  /*8920*/  SHF.L.U32 R28, R7, R28, RZ ;  /* 0x0000001c071c7219 */ /* 0x000fe200000006ff */
[----:B------:R-:W-:-:S06]  /*8930*/  IMAD.MOV.U32 R4, RZ, RZ, R14 ;  /* 0x000000ffff047224 */ /* 0x000fcc00078e000e */
[----:B------:R-:W0:Y:S01]  /*8940*/  LDC R27, c[0x0][0x610] ;  /* 0x00018400ff1b7b82 */ /* 0x000e220000000800 */
[----:B----4-:R-:W-:Y:S05]  /*8950*/  @!P0 BRA `(.L_x_285) ;  /* 0x0000000000288947 */ /* 0x010fea0003800000 */
[----:B------:R-:W4:Y:S02]  /*8960*/  LDC R3, c[0x0][0x64c] ;  /* 0x00019300ff037b82 */ /* 0x000f240000000800 */
[----:B----4-:R-:W-:-:S05]  /*8970*/  IADD3 R3, P0, R14, R3, RZ ;  /* 0x000000030e037210 */ /* 0x010fca0007f1e0ff */
        /* <DEDUP_REMOVED lines=8> */
.L_x_285:
[----:B------:R-:W-:Y:S01]  /*8a00*/  ISETP.NE.AND P0, PT, R2, 0x1, PT ;  /* 0x000000010200780c */ /* 0x000fe20003f05270 */
[----:B------:R-:W-:Y:S01]  /*8a10*/  IMAD.MOV R13, RZ, RZ, -R13 ;  /* 0x000000ffff0d7224 */ /* 0x000fe200078e0a0d */
[----:B-12---:R-:W-:Y:S01]  /*8a20*/  SHF.R.U64 R0, R4, R21, R5 ;  /* 0x0000001504007219 */ /* 0x006fe20000001205 */
[----:B0-----:R-:W-:Y:S01]  /*8a30*/  VIADD R5, R20, 0xffffffff ;  /* 0xffffffff14057836 */ /* 0x001fe20000000000 */
[----:B------:R-:W-:-:S03]  /*8a40*/  LOP3.LUT R153, R10, R153, RZ, 0xc0, !PT ;  /* 0x000000990a997212 */ /* 0x000fc600078ec0ff */
[----:B------:R-:W-:Y:S01]  /*8a50*/  IMAD.MOV R3, RZ, RZ, -R0 ;  /* 0x000000ffff037224 */ /* 0x000fe200078e0a00 */
[----:B------:R-:W-:Y:S01]  /*8a60*/  LOP3.LUT R5, R12, R5, RZ, 0xc0, !PT ;  /* 0x000000050c057212 */ /* 0x000fe200078ec0ff */
[----:B------:R-:W-:Y:S02]  /*8a70*/  IMAD R153, R28, R0, R153 ;  /* 0x000000001c997224 */ /* 0x000fe400078e0299 */
[----:B---3--:R-:W-:Y:S02]  /*8a80*/  IMAD R0, R3, R25, R14 ;  /* 0x0000001903007224 */ /* 0x008fe400078e020e */
[----:B------:R-:W-:Y:S02]  /*8a90*/  @P0 IMAD R26, R15, R13, R24 ;  /* 0x0000000d0f1a0224 */ /* 0x000fe400078e0218 */
[----:B------:R-:W-:Y:S02]  /*8aa0*/  IMAD R4, R0, R20, R5 ;  /* 0x0000001400047224 */ /* 0x000fe400078e0205 */
[----:B------:R-:W-:-:S02]  /*8ab0*/  IMAD R153, R153, R27, R26 ;  /* 0x0000001b99997224 */ /* 0x000fc400078e021a */
[----:B------:R-:W-:-:S03]  /*8ac0*/  IMAD.MOV.U32 R3, RZ, RZ, 0x1 ;  /* 0x00000001ff037424 */ /* 0x000fc600078e00ff */
[----:B------:R-:W-:Y:S02]  /*8ad0*/  SEL R152, R4, R153, !P0 ;  /* 0x0000009904987207 */ /* 0x000fe40004000000 */
[----:B------:R-:W-:Y:S02]  /*8ae0*/  PRMT R0, R3, 0x7610, R0 ;  /* 0x0000761003007816 */ /* 0x000fe40000000000 */
[----:B------:R-:W-:-:S07]  /*8af0*/  SEL R153, R153, R4, !P0 ;  /* 0x0000000499997207 */ /* 0x000fce0004000000 */
.L_x_283:
[----:B------:R-:W-:-:S13]  /*8b00*/  LOP3.LUT P0, RZ, R0, 0xff, RZ, 0xc0, !PT ;  /* 0x000000ff00ff7812 */ /* 0x000fda000780c0ff */
[----:B------:R-:W-:Y:S05]  /*8b10*/  @P0 BRA `(.L_x_286) ;  /* 0xffffff8000fc0947 */ /* 0x000fea000383ffff */
[----:B------:R-:W-:Y:S05]  /*8b20*/  EXIT ;  /* 0x000000000000794d */ /* 0x000fea0003800000 */
.L_x_3:
[----:B0-----:R-:W-:Y:S01]  /*8b30*/  ULDC.64 UR4, c[0x0][0x650] ;  /* 0x0001940000047ab9 */ /* 0x001fe20000000a00 */
        /* <DEDUP_REMOVED lines=25> */
.L_x_288:
[--C-:B------:R-:W-:Y:S01]  /*8cd0*/  SHF.R.U64 R12, R10, R14, R11.reuse ;  /* 0x0000000e0a0c7219 */ /* 0x100fe2000000120b */
[----:B------:R-:W0:Y:S01]  /*8ce0*/  LDC R22, c[0x0][0x618] ;  /* 0x00018600ff167b82 */ /* 0x000e220000000800 */
[----:B------:R-:W-:Y:S01]  /*8cf0*/  I2FP.F32.U32 R6, R4 ;  /* 0x0000000400067245 */ /* 0x000fe20000201000 */
[----:B------:R-:W-:Y:S01]  /*8d00*/  ULDC UR4, c[0x0][0x150] ;  /* 0x0000540000047ab9 */ /* 0x000fe20000000800 */
[----:B------:R-:W-:Y:S02]  /*8d10*/  SHF.R.U32.HI R5, RZ, R14, R11 ;  /* 0x0000000eff057219 */ /* 0x000fe4000001160b */
[----:B------:R-:W-:Y:S01]  /*8d20*/  IADD3 R9, P0, RZ, -R12, RZ ;  /* 0x8000000cff097210 */ /* 0x000fe20007f1e0ff */
[----:B------:R-:W-:Y:S01]  /*8d30*/  FMUL R11, R6, UR4 ;  /* 0x00000004060b7c20 */ /* 0x000fe20008400000 */
[----:B------:R-:W-:Y:S01]  /*8d40*/  ULDC UR4, c[0x0][0x154] ;  /* 0x0000550000047ab9 */ /* 0x000fe20000000800 */
[----:B------:R-:W1:Y:S02]  /*8d50*/  LDC.64 R24, c[0x0][0x640] ;  /* 0x00019000ff187b82 */ /* 0x000e640000000a00 */
[----:B------:R-:W-:-:S02]  /*8d60*/  IMAD.X R5, RZ, RZ, ~R5, P0 ;  /* 0x000000ffff057224 */ /* 0x000fc400000e0e05 */
[----:B------:R-:W2:Y:S01]  /*8d70*/  F2I.U32.TRUNC.NTZ R11, R11 ;  /* 0x0000000b000b7305 */ /* 0x000ea2000020f000 */
[----:B------:R-:W-:-:S03]  /*8d80*/  IMAD.WIDE.U32 R6, R9, R20, R16 ;  /* 0x0000001409067225 */ /* 0x000fc600078e0010 */
[----:B------:R-:W3:Y:S01]  /*8d90*/  LDC R13, c[0x0][0x144] ;  /* 0x00005100ff0d7b82 */ /* 0x000ee20000000800 */
[----:B------:R-:W-:-:S04]  /*8da0*/  IMAD R8, R5, R20, RZ ;  /* 0x0000001405087224 */ /* 0x000fc800078e02ff */
[----:B------:R-:W-:Y:S02]  /*8db0*/  IMAD R5, R9, R21, R8 ;  /* 0x0000001509057224 */ /* 0x000fe400078e0208 */
[----:B------:R-:W-:Y:S01]  /*8dc0*/  IMAD.MOV.U32 R8, RZ, RZ, -0x1 ;  /* 0xffffffffff087424 */ /* 0x000fe200078e00ff */
[----:B------:R-:W4:Y:S01]  /*8dd0*/  LDC R14, c[0x0][0x608] ;  /* 0x00018200ff0e7b82 */ /* 0x000f220000000800 */
[----:B------:R-:W-:Y:S01]  /*8de0*/  IMAD.IADD R5, R7, 0x1, R5 ;  /* 0x0000000107057824 */ /* 0x000fe200078e0205 */
[----:B------:R-:W-:-:S04]  /*8df0*/  I2FP.F32.U32 R7, R3 ;  /* 0x0000000300077245 */ /* 0x000fc80000201000 */
[-C--:B0-----:R-:W-:Y:S01]  /*8e00*/  SHF.R.U64 R10, R6, R22.reuse, R5 ;  /* 0x00000016060a7219 */ /* 0x081fe20000001205 */
[----:B--2---:R-:W-:Y:S01]  /*8e10*/  IMAD.MOV R6, RZ, RZ, -R11 ;  /* 0x000000ffff067224 */ /* 0x004fe200078e0a0b */
[----:B------:R-:W0:Y:S01]  /*8e20*/  LDC R9, c[0x0][0x658] ;  /* 0x00019600ff097b82 */ /* 0x000e220000000800 */
[----:B-1----:R-:W-:Y:S01]  /*8e30*/  ISETP.NE.U32.AND P0, PT, R24, RZ, PT ;  /* 0x000000ff1800720c */ /* 0x002fe20003f05070 */
[----:B------:R-:W-:Y:S01]  /*8e40*/  FMUL R7, R7, UR4 ;  /* 0x0000000407077c20 */ /* 0x000fe20008400000 */
[----:B------:R-:W-:Y:S02]  /*8e50*/  SHF.R.U32.HI R5, RZ, R22, R5 ;  /* 0x00000016ff057219 */ /* 0x000fe40000011605 */
[----:B------:R-:W-:-:S03]  /*8e60*/  ISETP.NE.AND.EX P0, PT, R25, RZ, PT, P0 ;  /* 0x000000ff1900720c */ /* 0x000fc60003f05300 */
[----:B------:R-:W1:Y:S01]  /*8e70*/  LDC R20, c[0x0][0x148] ;  /* 0x00005200ff147b82 */ /* 0x000e620000000800 */
[----:B---3--:R-:W-:Y:S02]  /*8e80*/  IMAD R23, R13, R6, R4 ;  /* 0x000000060d177224 */ /* 0x008fe400078e0204 */
[----:B------:R-:W-:-:S05]  /*8e90*/  IMAD.MOV.U32 R6, RZ, RZ, 0x1 ;  /* 0x00000001ff067424 */ /* 0x000fca00078e00ff */
[----:B------:R-:W2:Y:S01]  /*8ea0*/  LDC R21, c[0x0][0x600] ;  /* 0x00018000ff157b82 */ /* 0x000ea20000000800 */
[-CC-:B----4-:R-:W-:Y:S02]  /*8eb0*/  SHF.R.U64 R13, R10, R14.reuse, R5.reuse ;  /* 0x0000000e0a0d7219 */ /* 0x190fe40000001205 */
[----:B------:R-:W-:Y:S02]  /*8ec0*/  SHF.R.U32.HI R4, RZ, R14, R5 ;  /* 0x0000000eff047219 */ /* 0x000fe40000011605 */
[----:B------:R3:W4:Y:S03]  /*8ed0*/  F2I.U32.TRUNC.NTZ R14, R7 ;  /* 0x00000007000e7305 */ /* 0x000726000020f000 */
[----:B------:R-:W1:Y:S01]  /*8ee0*/  LDC R26, c[0x0][0x648] ;  /* 0x00019200ff1a7b82 */ /* 0x000e620000000800 */
[-C--:B0-----:R-:W-:Y:S02]  /*8ef0*/  SHF.R.U64 R15, R13, R9.reuse, R4 ;  /* 0x000000090d0f7219 */ /* 0x081fe40000001204 */
[----:B------:R-:W-:-:S02]  /*8f00*/  SHF.L.U32 R8, R8, R9, RZ ;  /* 0x0000000908087219 */ /* 0x000fc400000006ff */
[-C--:B------:R-:W-:Y:S01]  /*8f10*/  SHF.R.U32.HI R5, RZ, R9.reuse, R4 ;  /* 0x00000009ff057219 */ /* 0x080fe20000011604 */
[----:B------:R-:W-:Y:S01]  /*8f20*/  IMAD.MOV.U32 R4, RZ, RZ, R15 ;  /* 0x000000ffff047224 */ /* 0x000fe200078e000f */
[----:B------:R-:W-:Y:S01]  /*8f30*/  SHF.L.U32 R22, R6, R9, RZ ;  /* 0x0000000906167219 */ /* 0x000fe200000006ff */
[----:B------:R-:W0:Y:S01]  /*8f40*/  LDC R27, c[0x0][0x638] ;  /* 0x00018e00ff1b7b82 */ /* 0x000e220000000800 */
[----:B------:R-:W-:-:S07]  /*8f50*/  LOP3.LUT R28, RZ, R8, RZ, 0x33, !PT ;  /* 0x00000008ff1c7212 */ /* 0x000fce00078e33ff */
        /* <DEDUP_REMOVED lines=12> */
.L_x_289:
[----:B------:R-:W-:Y:S01]  /*9020*/  ISETP.NE.AND P0, PT, R2, 0x1, PT ;  /* 0x000000010200780c */ /* 0x000fe20003f05270 */
[----:B--2---:R-:W-:Y:S01]  /*9030*/  VIADD R7, R21, 0xffffffff ;  /* 0xffffffff15077836 */ /* 0x004fe20000000000 */
[----:B-1----:R-:W-:Y:S01]  /*9040*/  SHF.R.U64 R5, R4, R26, R5 ;  /* 0x0000001a04057219 */ /* 0x002fe20000001205 */
[----:B------:R-:W-:Y:S01]  /*9050*/  IMAD.MOV R14, RZ, RZ, -R14 ;  /* 0x000000ffff0e7224 */ /* 0x000fe200078e0a0e */
[----:B------:R-:W-:Y:S01]  /*9060*/  LOP3.LUT R4, R13, R28, RZ, 0xc0, !PT ;  /* 0x0000001c0d047212 */ /* 0x000fe200078ec0ff */
[----:B------:R-:W-:Y:S01]  /*9070*/  IMAD.MOV.U32 R8, RZ, RZ, R12 ;  /* 0x000000ffff087224 */ /* 0x000fe200078e000c */
[----:B------:R-:W-:Y:S01]  /*9080*/  LOP3.LUT R10, R10, R7, RZ, 0xc0, !PT ;  /* 0x000000070a0a7212 */ /* 0x000fe200078ec0ff */
[----:B------:R-:W-:Y:S02]  /*9090*/  IMAD.MOV R6, RZ, RZ, -R5 ;  /* 0x000000ffff067224 */ /* 0x000fe400078e0a05 */
[----:B------:R-:W-:-:S04]  /*90a0*/  IMAD R4, R22, R5, R4 ;  /* 0x0000000516047224 */ /* 0x000fc800078e0204 */
[----:B------:R-:W-:Y:S02]  /*90b0*/  @P0 IMAD R23, R20, R14, R3 ;  /* 0x0000000e14170224 */ /* 0x000fe400078e0203 */
[----:B0-----:R-:W-:Y:S02]  /*90c0*/  IMAD R3, R6, R27, R15 ;  /* 0x0000001b06037224 */ /* 0x001fe400078e020f */
[----:B------:R-:W-:Y:S02]  /*90d0*/  IMAD R7, R4, R29, R23 ;  /* 0x0000001d04077224 */ /* 0x000fe400078e0217 */
[----:B------:R-:W-:Y:S02]  /*90e0*/  IMAD R4, R3, R21, R10 ;  /* 0x0000001503047224 */ /* 0x000fe400078e020a */
[----:B------:R-:W-:-:S03]  /*90f0*/  IMAD.MOV.U32 R6, RZ, RZ, 0x1 ;  /* 0x00000001ff067424 */ /* 0x000fc600078e00ff */
[----:B------:R-:W-:Y:S02]  /*9100*/  SEL R9, R4, R7, !P0 ;  /* 0x0000000704097207 */ /* 0x000fe40004000000 */
[----:B------:R-:W-:-:S07]  /*9110*/  SEL R7, R7, R4, !P0 ;  /* 0x0000000407077207 */ /* 0x000fce0004000000 */
.L_x_287:
[----:B------:R-:W-:-:S08]  /*9120*/  NOP ;  /* 0x0000000000007918 */ /* 0x000fd00000000000 */
[----:B------:R-:W0:-:S00]  /*9130*/  USETMAXREG.DEALLOC.CTAPOOL 0x28 ;  /* 0x00000028000079c8 */ /* 0x000e0000080e0500 */
[----:B0-----:R-:W-:-:S13]  /*9140*/  ISETP.NE.AND P0, PT, R0, RZ, PT ;  /* 0x000000ff0000720c */ /* 0x001fda0003f05270 */
[----:B------:R-:W-:Y:S05]  /*9150*/  @P0 EXIT ;  /* 0x000000000000094d */ /* 0x000fea0003800000 */
[----:B------:R-:W-:Y:S01]  /*9160*/  LOP3.LUT P0, RZ, R6, 0xff, RZ, 0xc0, !PT ;  /* 0x000000ff06ff7812 */ /* 0x000fe2000780c0ff */
[----:B------:R-:W-:Y:S02]  /*9170*/  IMAD.MOV.U32 R0, RZ, RZ, 0x1 ;  /* 0x00000001ff007424 */ /* 0x000fe400078e00ff */
[----:B------:R-:W-:-:S10]  /*9180*/  IMAD.MOV.U32 R12, RZ, RZ, RZ ;  /* 0x000000ffff0c7224 */ /* 0x000fd400078e00ff */
[----:B------:R-:W-:Y:S05]  /*9190*/  @!P0 BRA `(.L_x_290) ;  /* 0x0000000c00608947 */ /* 0x000fea0003800000 */
[----:B------:R-:W0:Y:S01]  /*91a0*/  LDC R0, c[0x0][0x28c] ;  /* 0x0000a300ff007b82 */ /* 0x000e220000000800 */
[----:B------:R-:W-:Y:S01]  /*91b0*/  ULDC UR5, c[0x0][0x658] ;  /* 0x0001960000057ab9 */ /* 0x000fe20000000800 */
[----:B------:R-:W-:Y:S01]  /*91c0*/  UMOV UR7, 0xffffffff ;  /* 0xffffffff00077882 */ /* 0x000fe20000000000 */
[----:B------:R-:W-:Y:S01]  /*91d0*/  ULDC UR6, c[0x0][0xc] ;  /* 0x0000030000067ab9 */ /* 0x000fe20000000800 */
[----:B------:R-:W-:Y:S01]  /*91e0*/  USHF.L.U32 UR9, UR7, UR5, URZ ;  /* 0x0000000507097299 */ /* 0x000fe2000800063f */
[C---:B------:R-:W-:Y:S01]  /*91f0*/  LOP3.LUT P2, RZ, R18.reuse, 0x7f, RZ, 0xc0, !PT ;  /* 0x0000007f12ff7812 */ /* 0x040fe2000784c0ff */
[----:B------:R-:W-:Y:S01]  /*9200*/  UMOV UR8, 0x1 ;  /* 0x0000000100087882 */ /* 0x000fe20000000000 */
[----:B------:R-:W-:Y:S01]  /*9210*/  ULDC UR7, c[0x0][0x10] ;  /* 0x0000040000077ab9 */ /* 0x000fe20000000800 */
[----:B------:R-:W-:Y:S01]  /*9220*/  LOP3.LUT P0, RZ, R18, 0x1f, RZ, 0xc0, !PT ;  /* 0x0000001f12ff7812 */ /* 0x000fe2000780c0ff */
[----:B------:R-:W-:Y:S01]  /*9230*/  UIMAD.WIDE.U32 UR6, UR6, UR7, URZ ;  /* 0x00000007060672a5 */ /* 0x000fe2000f8e003f */
[----:B------:R-:W-:Y:S01]  /*9240*/  BSSY B0, `(.L_x_290) ;  /* 0x00000cd000007945 */ /* 0x000fe20003800000 */
[----:B------:R-:W-:Y:S01]  /*9250*/  USHF.L.U32 UR5, UR8, UR5, URZ ;  /* 0x0000000508057299 */ /* 0x000fe2000800063f */
[----:B------:R-:W-:Y:S01]  /*9260*/  IMAD.MOV.U32 R13, RZ, RZ, 0x1 ;  /* 0x00000001ff0d7424 */ /* 0x000fe200078e00ff */
[----:B------:R-:W-:Y:S01]  /*9270*/  LOP3.LUT R11, R19, 0x2, RZ, 0xfc, !PT ;  /* 0x00000002130b7812 */ /* 0x000fe200078efcff */
[----:B------:R-:W-:Y:S01]  /*9280*/  ULDC UR8, c[0x0][0x14] ;  /* 0x0000050000087ab9 */ /* 0x000fe20000000800 */
[----:B------:R-:W-:Y:S01]  /*9290*/  PLOP3.LUT P0, PT, P0, P2, PT, 0x8a, 0x0 ;  /* 0x000000000000781c */ /* 0x000fe20000705172 */
[----:B------:R-:W-:Y:S01]  /*92a0*/  UIMAD.WIDE.U32 UR30, UR6, UR8, URZ ;  /* 0x00000008061e72a5 */ /* 0x000fe2000f8e003f */
[----:B------:R-:W-:Y:S01]  /*92b0*/  IMAD.MOV.U32 R12, RZ, RZ, RZ ;  /* 0x000000ffff0c7224 */ /* 0x000fe200078e00ff */
[----:B------:R-:W-:Y:S01]  /*92c0*/  UIMAD UR7, UR7, UR8, URZ ;  /* 0x00000008070772a4 */ /* 0x000fe2000f8e023f */
[----:B------:R-:W-:Y:S01]  /*92d0*/  ULDC UR4, c[0x0][0x600] ;  /* 0x0001800000047ab9 */ /* 0x000fe20000000800 */
[----:B------:R-:W-:-:S02]  /*92e0*/  ULOP3.LUT UR6, URZ, UR9, URZ, 0x33, !UPT ;  /* 0x000000093f067292 */ /* 0x000fc4000f8e333f */
[----:B------:R-:W-:Y:S01]  /*92f0*/  UIADD3 UR4, UR4, -0x1, URZ ;  /* 0xffffffff04047890 */ /* 0x000fe2000fffe03f */
[----:B0-----:R-:W-:Y:S01]  /*9300*/  VIADD R0, R0, 0x3f ;  /* 0x0000003f00007836 */ /* 0x001fe20000000000 */
[----:B------:R-:W-:Y:S01]  /*9310*/  UIADD3 UR7, UR31, UR7, URZ ;  /* 0x000000071f077290 */ /* 0x000fe2000fffe03f */
[----:B------:R-:W-:-:S03]  /*9320*/  ULDC.64 UR38, c[0x0][0x198] ;  /* 0x0000660000267ab9 */ /* 0x000fc60000000a00 */
[----:B------:R-:W-:-:S04]  /*9330*/  SHF.R.S32.HI R3, RZ, 0x1f, R0 ;  /* 0x0000001fff037819 */ /* 0x000fc80000011400 */
[----:B------:R-:W-:Y:S01]  /*9340*/  LEA.HI R3, R3, R0, RZ, 0x6 ;  /* 0x0000000003037211 */ /* 0x000fe200078f30ff */
[----:B------:R-:W-:-:S03]  /*9350*/  IMAD.MOV.U32 R0, RZ, RZ, 0x1 ;  /* 0x00000001ff007424 */ /* 0x000fc600078e00ff */
[----:B------:R-:W-:-:S05]  /*9360*/  SHF.R.S32.HI R3, RZ, 0x6, R3 ;  /* 0x00000006ff037819 */ /* 0x000fca0000011403 */
[----:B------:R-:W-:-:S07]  /*9370*/  VIADD R10, R3, 0x1 ;  /* 0x00000001030a7836 */ /* 0x000fce0000000000 */
.L_x_302:
[----:B------:R-:W-:-:S03]  /*9380*/  UMOV UR8, 0xffffffff ;  /* 0xffffffff00087882 */ /* 0x000fc60000000000 */
[----:B------:R-:W-:Y:S05]  /*9390*/  BRA.DIV UR8, `(.L_x_291) ;  /* 0x0000000e08a87947 */ /* 0x000fea000b800000 */
[----:B------:R-:W-:-:S13]  /*93a0*/  ELECT P6, URZ, PT ;  /* 0x00000000003f782f */ /* 0x000fda00038c0000 */
.L_x_312:
[----:B------:R-:W0:Y:S01]  /*93b0*/  LDC R4, c[0x0][0x28c] ;  /* 0x0000a300ff047b82 */ /* 0x000e220000000800 */
[----:B------:R-:W-:Y:S01]  /*93c0*/  BSSY B1, `(.L_x_292) ;  /* 0x0000043000017945 */ /* 0x000fe20003800000 */
[----:B0-----:R-:W-:-:S13]  /*93d0*/  ISETP.LT.OR P6, PT, R4, 0x1, !P6 ;  /* 0x000000010400780c */ /* 0x001fda00077c1670 */
[----:B------:R-:W-:Y:S05]  /*93e0*/  @P6 BRA `(.L_x_293) ;  /* 0x0000000400006947 */ /* 0x000fea0003800000 */
[----:B------:R-:W-:Y:S02]  /*93f0*/  IMAD.SHL.U32 R15, R7, 0x80, RZ ;  /* 0x00000080070f7824 */ /* 0x000fe400078e00ff */
[----:B------:R-:W-:Y:S02]  /*9400*/  IMAD.SHL.U32 R18, R9, 0x100, RZ ;  /* 0x0000010009127824 */ /* 0x000fe400078e00ff */
[----:B------:R-:W-:Y:S02]  /*9410*/  IMAD.MOV.U32 R20, RZ, RZ, RZ ;  /* 0x000000ffff147224 */ /* 0x000fe400078e00ff */
[----:B------:R-:W-:Y:S02]  /*9420*/  IMAD.MOV.U32 R4, RZ, RZ, R10 ;  /* 0x000000ffff047224 */ /* 0x000fe400078e000a */
[----:B------:R-:W-:Y:S02]  /*9430*/  IMAD.MOV.U32 R5, RZ, RZ, R0 ;  /* 0x000000ffff057224 */ /* 0x000fe400078e0000 */
[----:B------:R-:W-:-:S07]  /*9440*/  IMAD.MOV.U32 R6, RZ, RZ, R12 ;  /* 0x000000ffff067224 */ /* 0x000fce00078e000c */
.L_x_297:
[----:B------:R-:W0:Y:S01]  /*9450*/  S2R R14, SR_CgaCtaId ;  /* 0x00000000000e7919 */ /* 0x000e220000008800 */
[----:B------:R-:W-:Y:S01]  /*9460*/  MOV R7, 0x400 ;  /* 0x0000040000077802 */ /* 0x000fe20000000f00 */
[----:B------:R-:W1:Y:S03]  /*9470*/  @!P2 LDC R9, c[0x0][0x500] ;  /* 0x00014000ff09ab82 */ /* 0x000e660000000800 */
[----:B0-----:R-:W-:Y:S02]  /*9480*/  LEA R21, R14, R7, 0x18 ;  /* 0x000000070e157211 */ /* 0x001fe400078ec0ff */
[----:B------:R-:W-:-:S03]  /*9490*/  SHF.L.U32 R7, R5, 0x1f, RZ ;  /* 0x0000001f05077819 */ /* 0x000fc600000006ff */
[----:B------:R-:W-:-:S04]  /*94a0*/  IMAD R14, R6, 0x8, R21 ;  /* 0x00000008060e7824 */ /* 0x000fc800078e0215 */
[----:B------:R-:W0:Y:S02]  /*94b0*/  SYNCS.PHASECHK.TRANS64.TRYWAIT P1, [R14+URZ+0x18], R7 ;  /* 0x000018070e0075a7 */ /* 0x000e24000802017f */
[----:B01----:R-:W-:Y:S05]  /*94c0*/  @!P1 BRA `(.L_x_294) ;  /* 0x0000000c007c9947 */ /* 0x003fea0003800000 */
.L_x_313:
[----:B0-----:R-:W-:Y:S01]  /*94d0*/  PRMT R7, R11, 0x9910, RZ ;  /* 0x000099100b077816 */ /* 0x001fe200000000ff */
[----:B------:R0:W-:Y:S03]  /*94e0*/  @!P2 SYNCS.ARRIVE.TRANS64 RZ, [R14+URZ], R9 ;  /* 0x000000090effa9a7 */ /* 0x0001e6000800003f */
[----:B------:R-:W-:-:S13]  /*94f0*/  ISETP.NE.AND P1, PT, R7, 0x2, PT ;  /* 0x000000020700780c */ /* 0x000fda0003f25270 */
[----:B0-----:R-:W-:Y:S05]  /*9500*/  @P1 BRA `(.L_x_295) ;  /* 0x0000000000041947 */ /* 0x001fea0003800000 */
[----:B------:R-:W-:Y:S01]  /*9510*/  BPT.TRAP 0x1 ;  /* 0x000000040000795c */ /* 0x000fe20000300000 */
.L_x_295:
[----:B------:R-:W-:Y:S05]  /*9520*/  @P0 BRA `(.L_x_296) ;  /* 0x0000000000040947 */ /* 0x000fea0003800000 */
[----:B------:R-:W-:Y:S01]  /*9530*/  BPT.TRAP 0x1 ;  /* 0x000000040000795c */ /* 0x000fe20000300000 */
.L_x_296:
[--C-:B------:R-:W-:Y:S01]  /*9540*/  IMAD R7, R6, 0x8000, R21.reuse ;  /* 0x0000800006077824 */ /* 0x100fe200078e0215 */
[----:B------:R-:W-:Y:S01]  /*9550*/  R2UR UR34, R20 ;  /* 0x00000000142272ca */ /* 0x000fe200000e0000 */
[----:B------:R-:W-:Y:S01]  /*9560*/  IMAD R21, R6, 0x10000, R21 ;  /* 0x0001000006157824 */ /* 0x000fe200078e0215 */
[----:B------:R-:W-:Y:S01]  /*9570*/  R2UR UR33, R14 ;  /* 0x000000000e2172ca */ /* 0x000fe200000e0000 */
[----:B------:R-:W-:Y:S01]  /*9580*/  VIADD R4, R4, 0xffffffff ;  /* 0xffffffff04047836 */ /* 0x000fe20000000000 */
[----:B------:R-:W-:Y:S01]  /*9590*/  R2UR UR24, R7 ;  /* 0x00000000071872ca */ /* 0x000fe200000e0000 */
[----:B------:R-:W-:Y:S01]  /*95a0*/  UIADD3 UR14, UP0, UR38, 0xf0, URZ ;  /* 0x000000f0260e7890 */ /* 0x000fe2000ff1e03f */
[----:B------:R-:W-:Y:S01]  /*95b0*/  R2UR UR8, R21 ;  /* 0x00000000150872ca */ /* 0x000fe200000e0000 */
[----:B------:R-:W-:Y:S01]  /*95c0*/  UIADD3 UR40, UP1, UR38, 0x1f0, URZ ;  /* 0x000001f026287890 */ /* 0x000fe2000ff3e03f */
[----:B------:R-:W-:Y:S01]  /*95d0*/  R2UR UR36, R8 ;  /* 0x00000000082472ca */ /* 0x000fe200000e0000 */
[----:B------:R-:W-:Y:S01]  /*95e0*/  UIADD3.X UR15, URZ, UR39, URZ, UP0, !UPT ;  /* 0x000000273f0f7290 */ /* 0x000fe200087fe43f */
[----:B------:R-:W-:Y:S01]  /*95f0*/  R2UR UR35, R15 ;  /* 0x000000000f2372ca */ /* 0x000fe200000e0000 */
[----:B------:R-:W-:Y:S01]  /*9600*/  UIADD3.X UR41, URZ, UR39, URZ, UP1, !UPT ;  /* 0x000000273f297290 */ /* 0x000fe20008ffe43f */
[----:B------:R-:W-:Y:S01]  /*9610*/  R2UR UR19, R18 ;  /* 0x00000000121372ca */ /* 0x000fe200000e0000 */
[----:B------:R-:W-:Y:S01]  /*9620*/  UIADD3 UR26, UR34, 0x20, URZ ;  /* 0x00000020221a7890 */ /* 0x000fe2000fffe03f */
[----:B------:R-:W-:Y:S01]  /*9630*/  ISETP.GT.AND P3, PT, R4, 0x1, PT ;  /* 0x000000010400780c */ /* 0x000fe20003f64270 */
[----:B------:R-:W-:Y:S01]  /*9640*/  VIADD R6, R6, 0x1 ;  /* 0x0000000106067836 */ /* 0x000fe20000000000 */
[----:B------:R-:W-:Y:S01]  /*9650*/  UMOV UR22, 0x0 ;  /* 0x0000000000167882 */ /* 0x000fe20000000000 */
[----:B------:R-:W-:Y:S01]  /*9660*/  UIADD3 UR32, UR24, 0x100, URZ ;  /* 0x0000010018207890 */ /* 0x000fe2000fffe03f */
[----:B------:R-:W-:Y:S01]  /*9670*/  VIADD R20, R20, 0x40 ;  /* 0x0000004014147836 */ /* 0x000fe20000000000 */
[----:B------:R-:W-:Y:S01]  /*9680*/  UIADD3 UR24, UR24, 0x4100, URZ ;  /* 0x0000410018187890 */ /* 0x000fe2000fffe03f */
[----:B------:R-:W-:Y:S01]  /*9690*/  ISETP.NE.AND P1, PT, R6, 0x3, PT ;  /* 0x000000030600780c */ /* 0x000fe20003f25270 */
[----:B------:R-:W-:-:S02]  /*96a0*/  UIADD3 UR16, UR8, 0x18100, URZ ;  /* 0x0001810008107890 */ /* 0x000fc4000fffe03f */
[----:B------:R-:W-:Y:S01]  /*96b0*/  UIADD3 UR8, UR8, 0x20100, URZ ;  /* 0x0002010008087890 */ /* 0x000fe2000fffe03f */
[----:B------:R-:W-:Y:S01]  /*96c0*/  SEL R14, RZ, 0x1, P1 ;  /* 0x00000001ff0e7807 */ /* 0x000fe20000800000 */
[----:B------:R-:W-:Y:S01]  /*96d0*/  UMOV UR23, 0x10000000 ;  /* 0x1000000000177882 */ /* 0x000fe20000000000 */
[----:B------:R-:W-:Y:S01]  /*96e0*/  UMOV UR25, UR33 ;  /* 0x0000002100197c82 */ /* 0x000fe20008000000 */
[----:B------:R-:W-:Y:S01]  /*96f0*/  UMOV UR28, UR36 ;  /* 0x00000024001c7c82 */ /* 0x000fe20008000000 */
[----:B------:R-:W-:Y:S01]  /*9700*/  UMOV UR27, UR35 ;  /* 0x00000023001b7c82 */ /* 0x000fe20008000000 */
[----:B------:R-:W-:Y:S01]  /*9710*/  UMOV UR17, UR33 ;  /* 0x0000002100117c82 */ /* 0x000fe20008000000 */
[----:B------:R-:W-:Y:S01]  /*9720*/  UMOV UR18, UR34 ;  /* 0x0000002200127c82 */ /* 0x000fe20008000000 */
[----:B------:R-:W-:Y:S01]  /*9730*/  UMOV UR20, UR36 ;  /* 0x0000002400147c82 */ /* 0x000fe20008000000 */
[----:B------:R0:W-:Y:S01]  /*9740*/  UTMALDG.3D [UR32], [UR14], desc[UR22] ;  /* 0x000016200e0075b4 */ /* 0x0001e20008011000 */
[----:B------:R-:W-:Y:S01]  /*9750*/  UMOV UR9, UR33 ;  /* 0x0000002100097c82 */ /* 0x000fe20008000000 */
[----:B------:R-:W-:Y:S01]  /*9760*/  UMOV UR11, UR19 ;  /* 0x00000013000b7c82 */ /* 0x000fe20008000000 */
[----:B------:R-:W-:Y:S01]  /*9770*/  UMOV UR12, UR36 ;  /* 0x00000024000c7c82 */ /* 0x000fe20008000000 */
[----:B------:R-:W-:Y:S01]  /*9780*/  UMOV UR10, UR26 ;  /* 0x0000001a000a7c82 */ /* 0x000fe20008000000 */
[----:B------:R-:W-:-:S02]  /*9790*/  LOP3.LUT R5, R5, R14, RZ, 0x3c, !PT ;  /* 0x0000000e05057212 */ /* 0x000fc400078e3cff */
[----:B------:R-:W-:Y:S01]  /*97a0*/  SEL R6, R6, RZ, P1 ;  /* 0x000000ff06067207 */ /* 0x000fe20000800000 */
[----:B------:R0:W-:Y:S01]  /*97b0*/  UTMALDG.3D [UR24], [UR14], desc[UR22] ;  /* 0x000016180e0075b4 */ /* 0x0001e20008011000 */
[----:B------:R0:W-:Y:S01]  /*97c0*/  UTMALDG.3D [UR16], [UR40], desc[UR22] ;  /* 0x00001610280075b4 */ /* 0x0001e20008011000 */
[----:B------:R0:W-:Y:S02]  /*97d0*/  UTMALDG.3D [UR8], [UR40], desc[UR22] ;  /* 0x00001608280075b4 */ /* 0x0001e40008011000 */
[----:B0-----:R-:W-:Y:S05]  /*97e0*/  @P3 BRA `(.L_x_297) ;  /* 0xfffffffc00183947 */ /* 0x001fea000383ffff */
.L_x_293:
[----:B------:R-:W-:Y:S05]  /*97f0*/  BSYNC B1 ;  /* 0x0000000000017941 */ /* 0x000fea0003800000 */
.L_x_292:
[----:B------:R-:W-:Y:S01]  /*9800*/  LOP3.LUT P3, RZ, R13, 0xff, RZ, 0xc0, !PT ;  /* 0x000000ff0dff7812 */ /* 0x000fe2000786c0ff */
[----:B------:R-:W-:Y:S01]  /*9810*/  IMAD.IADD R12, R3, 0x1, R12 ;  /* 0x00000001030c7824 */ /* 0x000fe200078e020c */
[----:B------:R-:W-:Y:S01]  /*9820*/  IADD3 R16, P4, R16, UR30, RZ ;  /* 0x0000001e10107c10 */ /* 0x000fe2000ff9e0ff */
[----:B------:R-:W-:Y:S01]  /*9830*/  ULDC.64 UR8, c[0x0][0x650] ;  /* 0x0001940000087ab9 */ /* 0x000fe20000000a00 */
[----:B------:R-:W-:Y:S01]  /*9840*/  BSSY B1, `(.L_x_298) ;  /* 0x000006a000017945 */ /* 0x000fe20003800000 */
[----:B------:R-:W-:Y:S01]  /*9850*/  IMAD.MOV.U32 R9, RZ, RZ, -0x1 ;  /* 0xffffffffff097424 */ /* 0x000fe200078e00ff */
[----:B------:R-:W-:Y:S01]  /*9860*/  ISETP.GT.U32.AND P1, PT, R12, 0x2, PT ;  /* 0x000000020c00780c */ /* 0x000fe20003f24070 */
[----:B------:R-:W-:Y:S01]  /*9870*/  IMAD.MOV.U32 R8, RZ, RZ, -0x1 ;  /* 0xffffffffff087424 */ /* 0x000fe200078e00ff */
[----:B------:R-:W-:Y:S02]  /*9880*/  IADD3.X R17, R17, UR7, RZ, P4, !PT ;  /* 0x0000000711117c10 */ /* 0x000fe4000a7fe4ff */
[----:B------:R-:W-:-:S02]  /*9890*/  ISETP.LT.U32.AND P1, PT, R3, 0x3, P1 ;  /* 0x000000030300780c */ /* 0x000fc40000f21070 */
[----:B------:R-:W-:Y:S01]  /*98a0*/  PRMT R13, RZ, 0x7610, R13 ;  /* 0x00007610ff0d7816 */ /* 0x000fe2000000000d */
[----:B------:R-:W0:Y:S01]  /*98b0*/  @P3 S2R R5, SR_CgaCtaId ;  /* 0x0000000000053919 */ /* 0x000e220000008800 */
[----:B------:R-:W-:-:S04]  /*98c0*/  @P3 MOV R4, 0x400 ;  /* 0x0000040000043802 */ /* 0x000fc80000000f00 */
[----:B0-----:R-:W-:Y:S01]  /*98d0*/  @P3 LEA R6, R5, R4, 0x18 ;  /* 0x0000000405063211 */ /* 0x001fe200078ec0ff */
[----:B------:R-:W-:-:S03]  /*98e0*/  IMAD.WIDE.U32 R4, R12, -0x55555555, RZ ;  /* 0xaaaaaaab0c047825 */ /* 0x000fc600078e00ff */
[----:B------:R0:W-:Y:S01]  /*98f0*/  @P3 SYNCS.ARRIVE.TRANS64.A1T0 RZ, [R6+URZ+0x48], RZ ;  /* 0x000048ff06ff39a7 */ /* 0x0001e2000810003f */
[----:B------:R-:W-:Y:S02]  /*9900*/  ISETP.GE.U32.AND P3, PT, R3, 0x3, PT ;  /* 0x000000030300780c */ /* 0x000fe40003f66070 */
[----:B------:R-:W-:Y:S02]  /*9910*/  SHF.R.U32.HI R7, RZ, 0x1, R5 ;  /* 0x00000001ff077819 */ /* 0x000fe40000011605 */
[----:B------:R-:W-:Y:S02]  /*9920*/  SEL R5, RZ, 0x1, !P1 ;  /* 0x00000001ff057807 */ /* 0x000fe40004800000 */
[----:B------:R-:W-:Y:S01]  /*9930*/  ISETP.GE.U32.AND P1, PT, R16, UR8, PT ;  /* 0x0000000810007c0c */ /* 0x000fe2000bf26070 */
[----:B------:R-:W-:Y:S01]  /*9940*/  IMAD R12, R7, -0x3, R12 ;  /* 0xfffffffd070c7824 */ /* 0x000fe200078e020c */
[----:B------:R-:W-:Y:S02]  /*9950*/  LOP3.LUT R0, R0, R5, RZ, 0x3c, !PT ;  /* 0x0000000500007212 */ /* 0x000fe400078e3cff */
[----:B------:R-:W-:-:S02]  /*9960*/  ISETP.GE.U32.AND.EX P1, PT, R17, UR9, PT, P1 ;  /* 0x0000000911007c0c */ /* 0x000fc4000bf26110 */
[----:B------:R-:W-:Y:S02]  /*9970*/  PRMT R4, RZ, 0x7610, R4 ;  /* 0x00007610ff047816 */ /* 0x000fe40000000004 */
[----:B------:R-:W-:Y:S01]  /*9980*/  @P3 LOP3.LUT R0, R0, 0x1, R7, 0x78, !PT ;  /* 0x0000000100003812 */ /* 0x000fe200078e7807 */
[----:B------:R-:W-:-:S08]  /*9990*/  IMAD.MOV.U32 R7, RZ, RZ, -0x1 ;  /* 0xffffffffff077424 */ /* 0x000fd000078e00ff */
[----:B0-----:R-:W-:Y:S05]  /*99a0*/  @P1 BRA `(.L_x_299) ;  /* 0x00000004004c1947 */ /* 0x001fea0003800000 */
[----:B------:R-:W-:Y:S01]  /*99b0*/  ULDC.64 UR8, c[0x0][0x628] ;  /* 0x00018a0000087ab9 */ /* 0x000fe20000000a00 */
[----:B------:R-:W0:Y:S01]  /*99c0*/  S2R R15, SR_CTAID.X ;  /* 0x00000000000f7919 */ /* 0x000e220000002500 */
[----:B------:R-:W-:Y:S01]  /*99d0*/  ISETP.NE.U32.AND P1, PT, RZ, UR8, PT ;  /* 0x00000008ff007c0c */ /* 0x000fe2000bf25070 */
[----:B------:R-:W-:Y:S01]  /*99e0*/  ULDC UR11, c[0x0][0x630] ;  /* 0x00018c00000b7ab9 */ /* 0x000fe20000000800 */
[----:B------:R-:W-:Y:S01]  /*99f0*/  IMAD.MOV.U32 R4, RZ, RZ, R16 ;  /* 0x000000ffff047224 */ /* 0x000fe200078e0010 */
[----:B------:R-:W1:Y:S01]  /*9a00*/  S2R R14, SR_CTAID.Y ;  /* 0x00000000000e7919 */ /* 0x000e620000002600 */
[----:B------:R-:W-:Y:S01]  /*9a10*/  ISETP.NE.AND.EX P1, PT, RZ, UR9, PT, P1 ;  /* 0x00000009ff007c0c */ /* 0x000fe2000bf25310 */
[----:B------:R-:W-:-:S12]  /*9a20*/  IMAD.MOV.U32 R5, RZ, RZ, R17 ;  /* 0x000000ffff057224 */ /* 0x000fd800078e0011 */
[----:B------:R-:W-:Y:S05]  /*9a30*/  @!P1 BRA `(.L_x_300) ;  /* 0x0000000000289947 */ /* 0x000fea0003800000 */
[----:B------:R-:W-:Y:S02]  /*9a40*/  ULDC UR10, c[0x0][0x634] ;  /* 0x00018d00000a7ab9 */ /* 0x000fe40000000800 */
[----:B------:R-:W-:-:S05]  /*9a50*/  IADD3 R9, P1, R16, UR10, RZ ;  /* 0x0000000a10097c10 */ /* 0x000fca000ff3e0ff */
[----:B------:R-:W-:-:S04]  /*9a60*/  IMAD.X R21, RZ, RZ, R17, P1 ;  /* 0x000000ffff157224 */ /* 0x000fc800008e0611 */
[----:B------:R-:W-:-:S04]  /*9a70*/  IMAD.WIDE.U32 R6, R21, UR8, RZ ;  /* 0x0000000815067c25 */ /* 0x000fc8000f8e00ff */
[----:B------:R-:W-:-:S04]  /*9a80*/  IMAD.WIDE.U32 R6, P1, R9, UR9, R6 ;  /* 0x0000000909067c25 */ /* 0x000fc8000f820006 */
[----:B------:R-:W-:-:S04]  /*9a90*/  IMAD.WIDE.U32 R8, R9, UR8, RZ ;  /* 0x0000000809087c25 */ /* 0x000fc8000f8e00ff */
[----:B------:R-:W-:Y:S01]  /*9aa0*/  IMAD.X R5, RZ, RZ, RZ, P1 ;  /* 0x000000ffff057224 */ /* 0x000fe200008e06ff */
[----:B------:R-:W-:Y:S01]  /*9ab0*/  IADD3 RZ, P1, R9, R6, RZ ;  /* 0x0000000609ff7210 */ /* 0x000fe20007f3e0ff */
[----:B------:R-:W-:-:S04]  /*9ac0*/  IMAD.MOV.U32 R4, RZ, RZ, R7 ;  /* 0x000000ffff047224 */ /* 0x000fc800078e0007 */
[----:B------:R-:W-:-:S08]  /*9ad0*/  IMAD.WIDE.U32.X R4, R21, UR9, R4, P1 ;  /* 0x0000000915047c25 */ /* 0x000fd000088e0404 */
.L_x_300:
[--C-:B------:R-:W-:Y:S01]  /*9ae0*/  SHF.R.U64 R8, R4, UR11, R5.reuse ;  /* 0x0000000b04087c19 */ /* 0x100fe20008001205 */
[----:B------:R-:W-:Y:S01]  /*9af0*/  ULDC.64 UR8, c[0x0][0x620] ;  /* 0x0001880000087ab9 */ /* 0x000fe20000000a00 */
[----:B------:R-:W-:Y:S01]  /*9b00*/  SHF.R.U32.HI R4, RZ, UR11, R5 ;  /* 0x0000000bff047c19 */ /* 0x000fe20008011605 */
[----:B------:R-:W2:Y:S01]  /*9b10*/  LDC R24, c[0x0][0x144] ;  /* 0x00005100ff187b82 */ /* 0x000ea20000000800 */
[----:B------:R-:W-:Y:S01]  /*9b20*/  IADD3 R7, P1, RZ, -R8, RZ ;  /* 0x80000008ff077210 */ /* 0x000fe20007f3e0ff */
[----:B------:R-:W-:Y:S01]  /*9b30*/  ULDC.64 UR12, c[0x0][0x640] ;  /* 0x00019000000c7ab9 */ /* 0x000fe20000000a00 */
[----:B0-----:R-:W-:Y:S01]  /*9b40*/  I2FP.F32.U32 R9, R15 ;  /* 0x0000000f00097245 */ /* 0x001fe20000201000 */
[----:B------:R-:W-:Y:S02]  /*9b50*/  ULDC UR10, c[0x0][0x608] ;  /* 0x00018200000a7ab9 */ /* 0x000fe40000000800 */
[----:B------:R-:W-:Y:S01]  /*9b60*/  IMAD.X R4, RZ, RZ, ~R4, P1 ;  /* 0x000000ffff047224 */ /* 0x000fe200008e0e04 */
[----:B------:R-:W-:Y:S01]  /*9b70*/  ISETP.NE.U32.AND P1, PT, RZ, UR12, PT ;  /* 0x0000000cff007c0c */ /* 0x000fe2000bf25070 */
[----:B------:R-:W0:Y:S02]  /*9b80*/  LDC R21, c[0x0][0x148] ;  /* 0x00005200ff157b82 */ /* 0x000e240000000800 */
[----:B------:R-:W-:Y:S01]  /*9b90*/  IMAD R6, R4, UR8, RZ ;  /* 0x0000000804067c24 */ /* 0x000fe2000f8e02ff */
[----:B------:R-:W-:Y:S01]  /*9ba0*/  ISETP.NE.AND.EX P1, PT, RZ, UR13, PT, P1 ;  /* 0x0000000dff007c0c */ /* 0x000fe2000bf25310 */
[----:B------:R-:W-:Y:S01]  /*9bb0*/  IMAD.WIDE.U32 R4, R7, UR8, R16 ;  /* 0x0000000807047c25 */ /* 0x000fe2000f8e0010 */
[----:B------:R-:W-:-:S03]  /*9bc0*/  ULDC UR8, c[0x0][0x150] ;  /* 0x0000540000087ab9 */ /* 0x000fc60000000800 */
[----:B------:R-:W-:Y:S02]  /*9bd0*/  IMAD R7, R7, UR9, R6 ;  /* 0x0000000907077c24 */ /* 0x000fe4000f8e0206 */
[----:B------:R-:W-:Y:S01]  /*9be0*/  FMUL R6, R9, UR8 ;  /* 0x0000000809067c20 */ /* 0x000fe20008400000 */
[----:B------:R-:W-:Y:S01]  /*9bf0*/  ULDC UR8, c[0x0][0x618] ;  /* 0x0001860000087ab9 */ /* 0x000fe20000000800 */
[----:B------:R-:W-:Y:S01]  /*9c00*/  ULDC UR9, c[0x0][0x154] ;  /* 0x0000550000097ab9 */ /* 0x000fe20000000800 */
[----:B------:R-:W-:-:S03]  /*9c10*/  IMAD.IADD R5, R5, 0x1, R7 ;  /* 0x0000000105057824 */ /* 0x000fc600078e0207 */
[----:B------:R-:W3:Y:S02]  /*9c20*/  F2I.U32.TRUNC.NTZ R6, R6 ;  /* 0x0000000600067305 */ /* 0x000ee4000020f000 */
[----:B------:R-:W-:Y:S02]  /*9c30*/  SHF.R.U64 R9, R4, UR8, R5 ;  /* 0x0000000804097c19 */ /* 0x000fe40008001205 */
[----:B-1----:R-:W-:-:S05]  /*9c40*/  I2FP.F32.U32 R4, R14 ;  /* 0x0000000e00047245 */ /* 0x002fca0000201000 */
[----:B------:R-:W-:Y:S01]  /*9c50*/  FMUL R22, R4, UR9 ;  /* 0x0000000904167c20 */ /* 0x000fe20008400000 */
[----:B------:R-:W-:Y:S01]  /*9c60*/  SHF.R.U32.HI R4, RZ, UR8, R5 ;  /* 0x00000008ff047c19 */ /* 0x000fe20008011605 */
[----:B------:R-:W-:-:S03]  /*9c70*/  ULDC UR8, c[0x0][0x658] ;  /* 0x0001960000087ab9 */ /* 0x000fc60000000800 */
[--C-:B------:R-:W-:Y:S01]  /*9c80*/  SHF.R.U64 R20, R9, UR10, R4.reuse ;  /* 0x0000000a09147c19 */ /* 0x100fe20008001204 */
[----:B------:R-:W1:Y:S01]  /*9c90*/  F2I.U32.TRUNC.NTZ R22, R22 ;  /* 0x0000001600167305 */ /* 0x000e62000020f000 */
[----:B------:R-:W-:Y:S01]  /*9ca0*/  SHF.R.U32.HI R5, RZ, UR10, R4 ;  /* 0x0000000aff057c19 */ /* 0x000fe20008011604 */
[----:B---3--:R-:W-:-:S03]  /*9cb0*/  IMAD.MOV R6, RZ, RZ, -R6 ;  /* 0x000000ffff067224 */ /* 0x008fc600078e0a06 */
[----:B------:R-:W-:Y:S01]  /*9cc0*/  SHF.R.U64 R18, R20, UR8, R5 ;  /* 0x0000000814127c19 */ /* 0x000fe20008001205 */
[----:B--2---:R-:W-:Y:S01]  /*9cd0*/  IMAD R15, R24, R6, R15 ;  /* 0x00000006180f7224 */ /* 0x004fe200078e020f */
[----:B------:R-:W-:-:S03]  /*9ce0*/  SHF.R.U32.HI R23, RZ, UR8, R5 ;  /* 0x00000008ff177c19 */ /* 0x000fc60008011605 */
[----:B------:R-:W-:Y:S02]  /*9cf0*/  IMAD.MOV.U32 R4, RZ, RZ, R18 ;  /* 0x000000ffff047224 */ /* 0x000fe400078e0012 */
[----:B------:R-:W-:Y:S01]  /*9d00*/  IMAD.MOV.U32 R5, RZ, RZ, R23 ;  /* 0x000000ffff057224 */ /* 0x000fe200078e0017 */
[----:B-1----:R-:W-:Y:S06]  /*9d10*/  @!P1 BRA `(.L_x_301) ;  /* 0x0000000000289947 */ /* 0x002fec0003800000 */
[----:B------:R-:W-:Y:S02]  /*9d20*/  ULDC UR8, c[0x0][0x64c] ;  /* 0x0001930000087ab9 */ /* 0x000fe40000000800 */
[----:B------:R-:W-:-:S05]  /*9d30*/  IADD3 R5, P1, R18, UR8, RZ ;  /* 0x0000000812057c10 */ /* 0x000fca000ff3e0ff */
[----:B------:R-:W-:-:S04]  /*9d40*/  IMAD.X R23, RZ, RZ, R23, P1 ;  /* 0x000000ffff177224 */ /* 0x000fc800008e0617 */
[----:B------:R-:W-:-:S04]  /*9d50*/  IMAD.WIDE.U32 R6, R23, UR12, RZ ;  /* 0x0000000c17067c25 */ /* 0x000fc8000f8e00ff */
[----:B------:R-:W-:-:S04]  /*9d60*/  IMAD.WIDE.U32 R6, P1, R5, UR13, R6 ;  /* 0x0000000d05067c25 */ /* 0x000fc8000f820006 */
[----:B------:R-:W-:-:S04]  /*9d70*/  IMAD.WIDE.U32 R4, R5, UR12, RZ ;  /* 0x0000000c05047c25 */ /* 0x000fc8000f8e00ff */
[----:B------:R-:W-:Y:S01]  /*9d80*/  IMAD.MOV.U32 R4, RZ, RZ, R7 ;  /* 0x000000ffff047224 */ /* 0x000fe200078e0007 */
[----:B------:R-:W-:Y:S01]  /*9d90*/  IADD3 RZ, P3, R5, R6, RZ ;  /* 0x0000000605ff7210 */ /* 0x000fe20007f7e0ff */
[----:B------:R-:W-:-:S04]  /*9da0*/  IMAD.X R5, RZ, RZ, RZ, P1 ;  /* 0x000000ffff057224 */ /* 0x000fc800008e06ff */
[----:B------:R-:W-:-:S08]  /*9db0*/  IMAD.WIDE.U32.X R4, R23, UR13, R4, P3 ;  /* 0x0000000d17047c25 */ /* 0x000fd000098e0404 */
.L_x_301:
[----:B------:R-:W-:Y:S01]  /*9dc0*/  ISETP.NE.AND P1, PT, R2, 0x1, PT ;  /* 0x000000010200780c */ /* 0x000fe20003f25270 */
[----:B------:R-:W-:Y:S01]  /*9dd0*/  ULDC UR8, c[0x0][0x648] ;  /* 0x0001920000087ab9 */ /* 0x000fe20000000800 */
[----:B------:R-:W-:Y:S01]  /*9de0*/  LOP3.LUT R20, R20, UR6, RZ, 0xc0, !PT ;  /* 0x0000000614147c12 */ /* 0x000fe2000f8ec0ff */
[----:B------:R-:W-:Y:S01]  /*9df0*/  IMAD.MOV R22, RZ, RZ, -R22 ;  /* 0x000000ffff167224 */ /* 0x000fe200078e0a16 */
[----:B------:R-:W-:Y:S01]  /*9e00*/  SHF.R.U64 R5, R4, UR8, R5 ;  /* 0x0000000804057c19 */ /* 0x000fe20008001205 */
[----:B------:R-:W-:Y:S01]  /*9e10*/  ULDC UR8, c[0x0][0x638] ;  /* 0x00018e0000087ab9 */ /* 0x000fe20000000800 */
[----:B------:R-:W-:Y:S01]  /*9e20*/  LOP3.LUT R9, R9, UR4, RZ, 0xc0, !PT ;  /* 0x0000000409097c12 */ /* 0x000fe2000f8ec0ff */
[----:B------:R-:W-:Y:S01]  /*9e30*/  ULDC UR9, c[0x0][0x610] ;  /* 0x0001840000097ab9 */ /* 0x000fe20000000800 */
[----:B------:R-:W-:Y:S02]  /*9e40*/  IMAD.MOV.U32 R4, RZ, RZ, 0x1 ;  /* 0x00000001ff047424 */ /* 0x000fe400078e00ff */
[----:B------:R-:W-:-:S02]  /*9e50*/  IMAD.MOV R7, RZ, RZ, -R5 ;  /* 0x000000ffff077224 */ /* 0x000fc400078e0a05 */
[----:B------:R-:W-:Y:S02]  /*9e60*/  IMAD R20, R5, UR5, R20 ;  /* 0x0000000505147c24 */ /* 0x000fe4000f8e0214 */
[----:B0-----:R-:W-:Y:S02]  /*9e70*/  @P1 IMAD R15, R21, R22, R14 ;  /* 0x00000016150f1224 */ /* 0x001fe400078e020e */
[----:B------:R-:W-:Y:S01]  /*9e80*/  IMAD R18, R7, UR8, R18 ;  /* 0x0000000807127c24 */ /* 0x000fe2000f8e0212 */
[----:B------:R-:W-:Y:S01]  /*9e90*/  ULDC UR8, c[0x0][0x600] ;  /* 0x0001800000087ab9 */ /* 0x000fe20000000800 */
[----:B------:R-:W-:Y:S02]  /*9ea0*/  IMAD R15, R20, UR9, R15 ;  /* 0x00000009140f7c24 */ /* 0x000fe4000f8e020f */
[----:B------:R-:W-:-:S05]  /*9eb0*/  IMAD R18, R18, UR8, R9 ;  /* 0x0000000812127c24 */ /* 0x000fca000f8e0209 */
[----:B------:R-:W-:Y:S02]  /*9ec0*/  SEL R9, R18, R15, !P1 ;  /* 0x0000000f12097207 */ /* 0x000fe40004800000 */
[----:B------:R-:W-:-:S07]  /*9ed0*/  SEL R7, R15, R18, !P1 ;  /* 0x000000120f077207 */ /* 0x000fce0004800000 */
.L_x_299:
[----:B------:R-:W-:Y:S05]  /*9ee0*/  BSYNC B1 ;  /* 0x0000000000017941 */ /* 0x000fea0003800000 */
.L_x_298:
[----:B------:R-:W-:-:S13]  /*9ef0*/  LOP3.LUT P1, RZ, R4, 0xff, RZ, 0xc0, !PT ;  /* 0x000000ff04ff7812 */ /* 0x000fda000782c0ff */
[----:B------:R-:W-:Y:S05]  /*9f00*/  @P1 BRA `(.L_x_302) ;  /* 0xfffffff4001c1947 */ /* 0x000fea000383ffff */
[----:B------:R-:W-:Y:S05]  /*9f10*/  BSYNC B0 ;  /* 0x0000000000007941 */ /* 0x000fea0003800000 */
.L_x_290:
[----:B------:R-:W-:-:S03]  /*9f20*/  UMOV UR8, 0xffffffff ;  /* 0xffffffff00087882 */ /* 0x000fc60000000000 */
[----:B------:R-:W-:Y:S05]  /*9f30*/  BRA.DIV UR8, `(.L_x_303) ;  /* 0x0000000208f47947 */ /* 0x000fea000b800000 */
[----:B------:R-:W-:-:S13]  /*9f40*/  ELECT P6, URZ, PT ;  /* 0x00000000003f782f */ /* 0x000fda00038c0000 */
.L_x_316:
[----:B------:R-:W-:Y:S04]  /*9f50*/  BSSY B0, `(.L_x_304) ;  /* 0x0000022000007945 */ /* 0x000fe80003800000 */
[----:B------:R-:W-:Y:S05]  /*9f60*/  @!P6 BRA `(.L_x_305) ;  /* 0x000000000080e947 */ /* 0x000fea0003800000 */
[----:B------:R-:W-:-:S04]  /*9f70*/  LOP3.LUT R19, R19, 0x2, RZ, 0xfc, !PT ;  /* 0x0000000213137812 */ /* 0x000fc800078efcff */
[----:B------:R-:W-:-:S13]  /*9f80*/  ISETP.NE.AND P0, PT, R19, 0x3, PT ;  /* 0x000000031300780c */ /* 0x000fda0003f05270 */
[----:B------:R-:W-:Y:S05]  /*9f90*/  @!P0 BRA `(.L_x_306) ;  /* 0x0000000000048947 */ /* 0x000fea0003800000 */
[----:B------:R-:W-:Y:S01]  /*9fa0*/  BPT.TRAP 0x1 ;  /* 0x000000040000795c */ /* 0x000fe20000300000 */
.L_x_306:
[----:B------:R-:W0:Y:S01]  /*9fb0*/  S2R R3, SR_CgaCtaId ;  /* 0x0000000000037919 */ /* 0x000e220000008800 */
[----:B------:R-:W-:-:S04]  /*9fc0*/  MOV R2, 0x400 ;  /* 0x0000040000027802 */ /* 0x000fc80000000f00 */
[----:B0-----:R-:W-:Y:S02]  /*9fd0*/  LEA R3, R3, R2, 0x18 ;  /* 0x0000000203037211 */ /* 0x001fe400078ec0ff */
[----:B------:R-:W-:-:S03]  /*9fe0*/  SHF.L.U32 R2, R0, 0x1f, RZ ;  /* 0x0000001f00027819 */ /* 0x000fc600000006ff */
[----:B------:R-:W-:-:S04]  /*9ff0*/  VIADD R3, R3, 0x18 ;  /* 0x0000001803037836 */ /* 0x000fc80000000000 */
[C---:B------:R-:W-:Y:S02]  /*a000*/  IMAD R7, R12.reuse, 0x8, R3 ;  /* 0x000000080c077824 */ /* 0x040fe400078e0203 */
[----:B------:R-:W-:Y:S02]  /*a010*/  VIADD R12, R12, 0x1 ;  /* 0x000000010c0c7836 */ /* 0x000fe40000000000 */
[----:B------:R-:W0:Y:S03]  /*a020*/  SYNCS.PHASECHK.TRANS64.TRYWAIT P0, [R7+URZ], R2 ;  /* 0x00000002070075a7 */ /* 0x000e26000800017f */
[----:B------:R-:W-:-:S04]  /*a030*/  ISETP.NE.AND P1, PT, R12, 0x3, PT ;  /* 0x000000030c00780c */ /* 0x000fc80003f25270 */
[----:B------:R-:W-:Y:S02]  /*a040*/  SEL R5, RZ, 0x1, P1 ;  /* 0x00000001ff057807 */ /* 0x000fe40000800000 */
[----:B------:R-:W-:Y:S02]  /*a050*/  SEL R12, R12, RZ, P1 ;  /* 0x000000ff0c0c7207 */ /* 0x000fe40000800000 */
[----:B------:R-:W-:-:S03]  /*a060*/  LOP3.LUT R5, R0, R5, RZ, 0x3c, !PT ;  /* 0x0000000500057212 */ /* 0x000fc600078e3cff */
[----:B------:R-:W-:Y:S01]  /*a070*/  IMAD R9, R12, 0x8, R3 ;  /* 0x000000080c097824 */ /* 0x000fe200078e0203 */
[----:B------:R-:W-:Y:S01]  /*a080*/  SHF.L.U32 R4, R5, 0x1f, RZ ;  /* 0x0000001f05047819 */ /* 0x000fe200000006ff */
[----:B0-----:R-:W-:Y:S06]  /*a090*/  @!P0 BRA `(.L_x_307) ;  /* 0x0000000000bc8947 */ /* 0x001fec0003800000 */
.L_x_317:
[----:B------:R-:W1:Y:S01]  /*a0a0*/  SYNCS.PHASECHK.TRANS64.TRYWAIT P0, [R9+URZ], R4 ;  /* 0x00000004090075a7 */ /* 0x000e62000800017f */
[----:B------:R-:W-:-:S05]  /*a0b0*/  VIADD R0, R12, 0x1 ;  /* 0x000000010c007836 */ /* 0x000fca0000000000 */
[----:B------:R-:W-:-:S04]  /*a0c0*/  ISETP.NE.AND P1, PT, R0, 0x3, PT ;  /* 0x000000030000780c */ /* 0x000fc80003f25270 */
[----:B0-----:R-:W-:Y:S02]  /*a0d0*/  SEL R2, RZ, 0x1, P1 ;  /* 0x00000001ff027807 */ /* 0x001fe40000800000 */
[----:B------:R-:W-:Y:S02]  /*a0e0*/  SEL R0, R0, RZ, P1 ;  /* 0x000000ff00007207 */ /* 0x000fe40000800000 */
[----:B------:R-:W-:Y:S01]  /*a0f0*/  LOP3.LUT R2, R5, R2, RZ, 0x3c, !PT ;  /* 0x0000000205027212 */ /* 0x000fe200078e3cff */
[----:B-1----:R-:W-:Y:S06]  /*a100*/  @!P0 BRA `(.L_x_308) ;  /* 0x0000000000b48947 */ /* 0x002fec0003800000 */
.L_x_318:
[----:B------:R-:W-:Y:S01]  /*a110*/  IMAD R3, R0, 0x8, R3 ;  /* 0x0000000800037824 */ /* 0x000fe200078e0203 */
[----:B------:R-:W-:-:S07]  /*a120*/  SHF.L.U32 R0, R2, 0x1f, RZ ;  /* 0x0000001f02007819 */ /* 0x000fce00000006ff */
.L_x_309:
[----:B-1----:R1:W2:Y:S02]  /*a130*/  SYNCS.PHASECHK.TRANS64.TRYWAIT P0, [R3+URZ], R0 ;  /* 0x00000000030075a7 */ /* 0x0022a4000800017f */
[----:B--2---:R-:W-:Y:S05]  /*a140*/  @!P0 NANOSLEEP.SYNCS 0x989680 ;  /* 0x009896800000895d */ /* 0x004fea0003900000 */
[----:B------:R-:W2:Y:S02]  /*a150*/  @!P0 SYNCS.PHASECHK.TRANS64 P0, [R3+URZ], R0 ;  /* 0x00000000030085a7 */ /* 0x000ea4000800007f */
[----:B--2---:R-:W-:Y:S05]  /*a160*/  @!P0 BRA `(.L_x_309) ;  /* 0xfffffffc00f08947 */ /* 0x004fea000383ffff */
.L_x_305:
[----:B------:R-:W-:Y:S05]  /*a170*/  BSYNC B0 ;  /* 0x0000000000007941 */ /* 0x000fea0003800000 */
.L_x_304:
[----:B------:R-:W-:Y:S05]  /*a180*/  EXIT ;  /* 0x000000000000794d */ /* 0x000fea0003800000 */
.L_x_17:
[----:B---3--:R3:W4:Y:S02]  /*a190*/  SYNCS.PHASECHK.TRANS64.TRYWAIT P1, [R3+URZ], R0 ;  /* 0x00000000030075a7 */ /* 0x008724000802017f */
[----:B----4-:R-:W-:Y:S05]  /*a1a0*/  @!P1 NANOSLEEP.SYNCS 0x989680 ;  /* 0x009896800000995d */ /* 0x010fea0003900000 */
[----:B------:R-:W4:Y:S02]  /*a1b0*/  @!P1 SYNCS.PHASECHK.TRANS64 P1, [R3+URZ], R0 ;  /* 0x00000000030095a7 */ /* 0x000f24000802007f */
[----:B----4-:R-:W-:Y:S05]  /*a1c0*/  @!P1 BRA `(.L_x_17) ;  /* 0xfffffffc00f09947 */ /* 0x010fea000383ffff */
[----:B------:R-:W-:Y:S05]  /*a1d0*/  BRA `(.L_x_16) ;  /* 0xffffff7000047947 */ /* 0x000fea000383ffff */
.L_x_22:
[----:B-1----:R-:W-:-:S04]  /*a1e0*/  IMAD.U32 R4, RZ, RZ, UR9 ;  /* 0x00000009ff047e24 */ /* 0x002fc8000f8e00ff */
[----:B------:R1:W2:Y:S03]  /*a1f0*/  SYNCS.PHASECHK.TRANS64.TRYWAIT P1, [R4+URZ], R3 ;  /* 0x00000003040075a7 */ /* 0x0002a6000802017f */
[----:B--2---:R-:W-:Y:S05]  /*a200*/  @!P1 NANOSLEEP.SYNCS 0x989680 ;  /* 0x009896800000995d */ /* 0x004fea0003900000 */
[----:B------:R-:W2:Y:S02]  /*a210*/  @!P1 SYNCS.PHASECHK.TRANS64 P1, [R4+URZ], R3 ;  /* 0x00000003040095a7 */ /* 0x000ea4000802007f */
[----:B--2---:R-:W-:Y:S05]  /*a220*/  @!P1 BRA `(.L_x_22) ;  /* 0xfffffffc00ec9947 */ /* 0x004fea000383ffff */
[----:B------:R-:W-:Y:S05]  /*a230*/  BRA `(.L_x_21) ;  /* 0xffffff7400707947 */ /* 0x000fea000383ffff */
.L_x_291:
[----:B------:R-:W-:Y:S01]  /*a240*/  BSSY B1, `(.L_x_310) ;  /* 0x0000006000017945 */ /* 0x000fe20003800000 */
[----:B------:R-:W-:-:S07]  /*a250*/  IMAD.MOV.U32 R15, RZ, RZ, -0x1 ;  /* 0xffffffffff0f7424 */ /* 0x000fce00078e00ff */
[----:B------:R-:W-:Y:S05]  /*a260*/  WARPSYNC.COLLECTIVE R15, `(.L_x_311) ;  /* 0x000000000f0c7348 */ /* 0x000fea0003c00000 */
[----:B------:R-:W-:Y:S02]  /*a270*/  ELECT P6, UR62, PT ;  /* 0x00000000003e782f */ /* 0x000fe400038c0000 */
[----:B------:R-:W-:Y:S01]  /*a280*/  MOV R14, UR62 ;  /* 0x0000003e000e7c02 */ /* 0x000fe20008000f00 */
[----:B------:R-:W-:Y:S10]  /*a290*/  ENDCOLLECTIVE ;  /* 0x000000000000791b */ /* 0x000ff40003800000 */
.L_x_311:
[----:B------:R-:W-:Y:S05]  /*a2a0*/  BSYNC B1 ;  /* 0x0000000000017941 */ /* 0x000fea0003800000 */
.L_x_310:
[----:B------:R-:W-:Y:S05]  /*a2b0*/  BRA `(.L_x_312) ;  /* 0xfffffff0003c7947 */ /* 0x000fea000383ffff */
.L_x_294:
[----:B0-----:R0:W1:Y:S02]  /*a2c0*/  SYNCS.PHASECHK.TRANS64.TRYWAIT P1, [R14+URZ+0x18], R7 ;  /* 0x000018070e0075a7 */ /* 0x001064000802017f */
[----:B-1----:R-:W-:Y:S05]  /*a2d0*/  @!P1 NANOSLEEP.SYNCS 0x989680 ;  /* 0x009896800000995d */ /* 0x002fea0003900000 */
[----:B------:R-:W1:Y:S02]  /*a2e0*/  @!P1 SYNCS.PHASECHK.TRANS64 P1, [R14+URZ+0x18], R7 ;  /* 0x000018070e0095a7 */ /* 0x000e64000802007f */
[----:B-1----:R-:W-:Y:S05]  /*a2f0*/  @!P1 BRA `(.L_x_294) ;  /* 0xfffffffc00f09947 */ /* 0x002fea000383ffff */
[----:B------:R-:W-:Y:S05]  /*a300*/  BRA `(.L_x_313) ;  /* 0xfffffff000707947 */ /* 0x000fea000383ffff */
.L_x_303:
[----:B------:R-:W-:Y:S01]  /*a310*/  BSSY B0, `(.L_x_314) ;  /* 0x0000006000007945 */ /* 0x000fe20003800000 */
[----:B------:R-:W-:-:S07]  /*a320*/  IMAD.MOV.U32 R15, RZ, RZ, -0x1 ;  /* 0xffffffffff0f7424 */ /* 0x000fce00078e00ff */
[----:B------:R-:W-:Y:S05]  /*a330*/  WARPSYNC.COLLECTIVE R15, `(.L_x_315) ;  /* 0x000000000f0c7348 */ /* 0x000fea0003c00000 */
[----:B------:R-:W-:Y:S02]  /*a340*/  ELECT P6, UR62, PT ;  /* 0x00000000003e782f */ /* 0x000fe400038c0000 */
[----:B------:R-:W-:Y:S01]  /*a350*/  MOV R14, UR62 ;  /* 0x0000003e000e7c02 */ /* 0x000fe20008000f00 */
[----:B------:R-:W-:Y:S10]  /*a360*/  ENDCOLLECTIVE ;  /* 0x000000000000791b */ /* 0x000ff40003800000 */
.L_x_315:
[----:B------:R-:W-:Y:S05]  /*a370*/  BSYNC B0 ;  /* 0x0000000000007941 */ /* 0x000fea0003800000 */
.L_x_314:
[----:B------:R-:W-:Y:S05]  /*a380*/  BRA `(.L_x_316) ;  /* 0xfffffff800f07947 */ /* 0x000fea000383ffff */
.L_x_307:
[----:B0-----:R0:W1:Y:S02]  /*a390*/  SYNCS.PHASECHK.TRANS64.TRYWAIT P0, [R7+URZ], R2 ;  /* 0x00000002070075a7 */ /* 0x001064000800017f */
[----:B-1----:R-:W-:Y:S05]  /*a3a0*/  @!P0 NANOSLEEP.SYNCS 0x989680 ;  /* 0x009896800000895d */ /* 0x002fea0003900000 */
[----:B------:R-:W1:Y:S02]  /*a3b0*/  @!P0 SYNCS.PHASECHK.TRANS64 P0, [R7+URZ], R2 ;  /* 0x00000002070085a7 */ /* 0x000e64000800007f */
[----:B-1----:R-:W-:Y:S05]  /*a3c0*/  @!P0 BRA `(.L_x_307) ;  /* 0xfffffffc00f08947 */ /* 0x002fea000383ffff */
[----:B------:R-:W-:Y:S05]  /*a3d0*/  BRA `(.L_x_317) ;  /* 0xfffffffc00307947 */ /* 0x000fea000383ffff */
.L_x_308:
[----:B0-----:R0:W1:Y:S02]  /*a3e0*/  SYNCS.PHASECHK.TRANS64.TRYWAIT P0, [R9+URZ], R4 ;  /* 0x00000004090075a7 */ /* 0x001064000800017f */
[----:B-1----:R-:W-:Y:S05]  /*a3f0*/  @!P0 NANOSLEEP.SYNCS 0x989680 ;  /* 0x009896800000895d */ /* 0x002fea0003900000 */
[----:B------:R-:W1:Y:S02]  /*a400*/  @!P0 SYNCS.PHASECHK.TRANS64 P0, [R9+URZ], R4 ;  /* 0x00000004090085a7 */ /* 0x000e64000800007f */
[----:B-1----:R-:W-:Y:S05]  /*a410*/  @!P0 BRA `(.L_x_308) ;  /* 0xfffffffc00f08947 */ /* 0x002fea000383ffff */
[----:B------:R-:W-:Y:S05]  /*a420*/  BRA `(.L_x_318) ;  /* 0xfffffffc00387947 */ /* 0x000fea000383ffff */
.L_x_319:
[----:B------:R-:W-:-:S00]  /*a430*/  BRA `(.L_x_319) ;  /* 0xfffffffc00fc7947 */ /* 0x000fc0000383ffff */
[----:B------:R-:W-:-:S00]  /*a440*/  NOP ;  /* 0x0000000000007918 */ /* 0x000fc00000000000 */
        /* <DEDUP_REMOVED lines=11> */
.L_x_320:


//--------------------- .nv.global.init           --------------------------
	.section	.nv.global.init,"aw",@progbits
.nv.global.init:
	.type		$str$22,@object
	.size		$str$22,($str$23 - $str$22)
$str$22:
        /*0000*/ 	.byte	0x6b, 0x5f, 0x74, 0x69, 0x6c, 0x65, 0x5f, 0x63, 0x6f, 0x75, 0x6e, 0x74, 0x20, 0x3e, 0x3d, 0x20
        /*0010*/ 	.byte	0x31, 0x00
	.type		$str$23,@object
	.size		$str$23,(__unnamed_1 - $str$23)
$str$23:
        /*0012*/ 	.byte	0x2f, 0x74, 0x6d, 0x70, 0x2f, 0x63, 0x75, 0x74, 0x6c, 0x61, 0x73, 0x73, 0x5f, 0x73, 0x77, 0x65
        /*0022*/ 	.byte	0x65, 0x70, 0x5f, 0x73, 0x72, 0x63, 0x2f, 0x69, 0x6e, 0x63, 0x6c, 0x75, 0x64, 0x65, 0x2f, 0x63
        /*0032*/ 	.byte	0x75, 0x74, 0x6c, 0x61, 0x73, 0x73, 0x2f, 0x67, 0x65, 0x6d, 0x6d, 0x2f, 0x63, 0x6f, 0x6c, 0x6c
        /*0042*/ 	.byte	0x65, 0x63, 0x74, 0x69, 0x76, 0x65, 0x2f, 0x73, 0x6d, 0x39, 0x30, 0x5f, 0x6d, 0x6d, 0x61, 0x5f
        /*0052*/ 	.byte	0x74, 0x6d, 0x61, 0x5f, 0x67, 0x6d, 0x6d, 0x61, 0x5f, 0x73, 0x73, 0x5f, 0x77, 0x61, 0x72, 0x70
        /*0062*/ 	.byte	0x73, 0x70, 0x65, 0x63, 0x69, 0x61, 0x6c, 0x69, 0x7a, 0x65, 0x64, 0x2e, 0x68, 0x70, 0x70, 0x00
	.type		__unnamed_1,@object
	.size		__unnamed_1,(.L_0 - __unnamed_1)
__unnamed_1:
        /*0072*/ 	.byte	0x76, 0x6f, 0x69, 0x64, 0x20, 0x63, 0x75, 0x74, 0x6c, 0x61, 0x73, 0x73, 0x3a, 0x3a, 0x67, 0x65
        /* <DEDUP_REMOVED lines=175> */
        /*0b72*/ 	.byte	0x74, 0x79, 0x5d, 0x00
.L_0:


//--------------------- .nv.shared._ZN7cutlass13device_kernelINS_4gemm6kernel13GemmUniversalIN4cute5tupleIJiiiiEEENS1_10collective13CollectiveMmaINS1_34MainloopSm90TmaGmmaWarpSpecializedILi3ENS5_IJNS4_1CILi1EEESB_SB_EEENS1_35KernelTmaWarpSpecializedCooperativeEEENS5_IJNSA_ILi128EEENSA_ILi256EEENSA_ILi64EEEEEEfNS5_IJlSB_lEEEfSJ_NS4_8TiledMMAINS4_8MMA_AtomIJNS4_4SM904GMMA30MMA_64x256x8_F32TF32TF32_SS_TNILNSN_7ScaleInE1ELSP_1EEEEEENS4_6LayoutINS5_IJNSA_ILi2EEESB_SB_EEENS5_IJSB_NSA_ILi0EEESV_EEEEENS5_IJNS4_10UnderscoreESY_SY_EEEEENS4_13SM90_TMA_LOADENS4_14ComposedLayoutINS4_7SwizzleILi3ELi4ELi3EEENS4_18smem_ptr_flag_bitsILi32EEENSS_INS5_IJNSA_ILi8EEENSA_ILi32EEEEEENS5_IJS18_SB_EEEEEEEvNS4_8identityES11_S1C_vS1D_EENS_8epilogue10collective6detail29Sm90TmaWarpSpecializedAdapterINS1G_15DefaultEpilogueIfSJ_SJ_NS1F_6thread17LinearCombinationIfLi1EffLNS1K_9ScaleType4KindE0ELNS_15FloatRoundStyleE2EfEENS1_15EpilogueDefaultEEEEEvvEEEEvNT_6ParamsE --------------------------
	.section	.nv.shared._ZN7cutlass13device_kernelINS_4gemm6kernel13GemmUniversalIN4cute5tupleIJiiiiEEENS1_10collective13CollectiveMmaINS1_34MainloopSm90TmaGmmaWarpSpecializedILi3ENS5_IJNS4_1CILi1EEESB_SB_EEENS1_35KernelTmaWarpSpecializedCooperativeEEENS5_IJNSA_ILi128EEENSA_ILi256EEENSA_ILi64EEEEEEfNS5_IJlSB_lEEEfSJ_NS4_8TiledMMAINS4_8MMA_AtomIJNS4_4SM904GMMA30MMA_64x256x8_F32TF32TF32_SS_TNILNSN_7ScaleInE1ELSP_1EEEEEENS4_6LayoutINS5_IJNSA_ILi2EEESB_SB_EEENS5_IJSB_NSA_ILi0EEESV_EEEEENS5_IJNS4_10UnderscoreESY_SY_EEEEENS4_13SM90_TMA_LOADENS4_14ComposedLayoutINS4_7SwizzleILi3ELi4ELi3EEENS4_18smem_ptr_flag_bitsILi32EEENSS_INS5_IJNSA_ILi8EEENSA_ILi32EEEEEENS5_IJS18_SB_EEEEEEEvNS4_8identityES11_S1C_vS1D_EENS_8epilogue10collective6detail29Sm90TmaWarpSpecializedAdapterINS1G_15DefaultEpilogueIfSJ_SJ_NS1F_6thread17LinearCombinationIfLi1EffLNS1K_9ScaleType4KindE0ELNS_15FloatRoundStyleE2EfEENS1_15EpilogueDefaultEEEEEvvEEEEvNT_6ParamsE,"aw",@nobits
	.sectionflags	@""
	.align	16
	.zero		1024


//--------------------- .nv.shared.reserved.0     --------------------------
	.section	.nv.shared.reserved.0,"aw",@nobits
	.weak		__nv_reservedSMEM_offset_0_alias
	.size		__nv_reservedSMEM_offset_0_alias, 0, 0
	.other		__nv_reservedSMEM_offset_0_alias,@"STO_CUDA_RESERVED_SHARED STV_DEFAULT"
__nv_reservedSMEM_offset_0_alias:
	.zero		0


//--------------------- .nv.global                --------------------------
	.section	.nv.global,"aw",@nobits
.nv.global:
	.type		_ZN40_INTERNAL_cf67ea07_4_k_cu_2f8026c5_264704cute1_E,@object
	.size		_ZN40_INTERNAL_cf67ea07_4_k_cu_2f8026c5_264704cute1_E,(_ZN40_INTERNAL_cf67ea07_4_k_cu_2f8026c5_264704cuda3std3__45__cpo6cbeginE - _ZN40_INTERNAL_cf67ea07_4_k_cu_2f8026c5_264704cute1_E)
_ZN40_INTERNAL_cf67ea07_4_k_cu_2f8026c5_264704cute1_E:
	.zero		1
	.type		_ZN40_INTERNAL_cf67ea07_4_k_cu_2f8026c5_264704cuda3std3__45__cpo6cbeginE,@object
	.size		_ZN40_INTERNAL_cf67ea07_4_k_cu_2f8026c5_264704cuda3std3__45__cpo6cbeginE,(_ZN40_INTERNAL_cf67ea07_4_k_cu_2f8026c5_264704cuda3std3__48in_placeE - _ZN40_INTERNAL_cf67ea07_4_k_cu_2f8026c5_264704cuda3std3__45__cpo6cbeginE)
_ZN40_INTERNAL_cf67ea07_4_k_cu_2f8026c5_264704cuda3std3__45__cpo6cbeginE:
	.zero		1
	.type		_ZN40_INTERNAL_cf67ea07_4_k_cu_2f8026c5_264704cuda3std3__48in_placeE,@object
	.size		_ZN40_INTERNAL_cf67ea07_4_k_cu_2f8026c5_264704cuda3std3__48in_placeE,(_ZN40_INTERNAL_cf67ea07_4_k_cu_2f8026c5_264704cuda3std6ranges3__45__cpo9iter_moveE - _ZN40_INTERNAL_cf67ea07_4_k_cu_2f8026c5_264704cuda3std3__48in_placeE)
_ZN40_INTERNAL_cf67ea07_4_k_cu_2f8026c5_264704cuda3std3__48in_placeE:
	.zero		1
	.type		_ZN40_INTERNAL_cf67ea07_4_k_cu_2f8026c5_264704cuda3std6ranges3__45__cpo9iter_moveE,@object
	.size		_ZN40_INTERNAL_cf67ea07_4_k_cu_2f8026c5_264704cuda3std6ranges3__45__cpo9iter_moveE,(_ZN40_INTERNAL_cf67ea07_4_k_cu_2f8026c5_264704cuda3std3__45__cpo5beginE - _ZN40_INTERNAL_cf67ea07_4_k_cu_2f8026c5_264704cuda3std6ranges3__45__cpo9iter_moveE)
_ZN40_INTERNAL_cf67ea07_4_k_cu_2f8026c5_264704cuda3std6ranges3__45__cpo9iter_moveE:
	.zero		1
	.type		_ZN40_INTERNAL_cf67ea07_4_k_cu_2f8026c5_264704cuda3std3__45__cpo5beginE,@object
	.size		_ZN40_INTERNAL_cf67ea07_4_k_cu_2f8026c5_264704cuda3std3__45__cpo5beginE,(_ZN40_INTERNAL_cf67ea07_4_k_cu_2f8026c5_264704cuda3std3__442_GLOBAL__N__cf67ea07_4_k_cu_2f8026c5_264706ignoreE - _ZN40_INTERNAL_cf67ea07_4_k_cu_2f8026c5_264704cuda3std3__45__cpo5beginE)
_ZN40_INTERNAL_cf67ea07_4_k_cu_2f8026c5_264704cuda3std3__45__cpo5beginE:
	.zero		1
	.type		_ZN40_INTERNAL_cf67ea07_4_k_cu_2f8026c5_264704cuda3std3__442_GLOBAL__N__cf67ea07_4_k_cu_2f8026c5_264706ignoreE,@object
	.size		_ZN40_INTERNAL_cf67ea07_4_k_cu_2f8026c5_264704cuda3std3__442_GLOBAL__N__cf67ea07_4_k_cu_2f8026c5_264706ignoreE,(_ZN40_INTERNAL_cf67ea07_4_k_cu_2f8026c5_264704cute7productE - _ZN40_INTERNAL_cf67ea07_4_k_cu_2f8026c5_264704cuda3std3__442_GLOBAL__N__cf67ea07_4_k_cu_2f8026c5_264706ignoreE)
_ZN40_INTERNAL_cf67ea07_4_k_cu_2f8026c5_264704cuda3std3__442_GLOBAL__N__cf67ea07_4_k_cu_2f8026c5_264706ignoreE:
	.zero		1
	.type		_ZN40_INTERNAL_cf67ea07_4_k_cu_2f8026c5_264704cute7productE,@object
	.size		_ZN40_INTERNAL_cf67ea07_4_k_cu_2f8026c5_264704cute7productE,(_ZN40_INTERNAL_cf67ea07_4_k_cu_2f8026c5_264704cuda3std3__45__cpo3endE - _ZN40_INTERNAL_cf67ea07_4_k_cu_2f8026c5_264704cute7productE)
_ZN40_INTERNAL_cf67ea07_4_k_cu_2f8026c5_264704cute7productE:
	.zero		1
	.type		_ZN40_INTERNAL_cf67ea07_4_k_cu_2f8026c5_264704cuda3std3__45__cpo3endE,@object
	.size		_ZN40_INTERNAL_cf67ea07_4_k_cu_2f8026c5_264704cuda3std3__45__cpo3endE,(_ZN40_INTERNAL_cf67ea07_4_k_cu_2f8026c5_264704cuda3std3__419piecewise_constructE - _ZN40_INTERNAL_cf67ea07_4_k_cu_2f8026c5_264704cuda3std3__45__cpo3endE)
_ZN40_INTERNAL_cf67ea07_4_k_cu_2f8026c5_264704cuda3std3__45__cpo3endE:
	.zero		1
	.type		_ZN40_INTERNAL_cf67ea07_4_k_cu_2f8026c5_264704cuda3std3__419piecewise_constructE,@object
	.size		_ZN40_INTERNAL_cf67ea07_4_k_cu_2f8026c5_264704cuda3std3__419piecewise_constructE,(_ZN40_INTERNAL_cf67ea07_4_k_cu_2f8026c5_264704cuda3std3__45__cpo4cendE - _ZN40_INTERNAL_cf67ea07_4_k_cu_2f8026c5_264704cuda3std3__419piecewise_constructE)
_ZN40_INTERNAL_cf67ea07_4_k_cu_2f8026c5_264704cuda3std3__419piecewise_constructE:
	.zero		1
	.type		_ZN40_INTERNAL_cf67ea07_4_k_cu_2f8026c5_264704cuda3std3__45__cpo4cendE,@object
	.size		_ZN40_INTERNAL_cf67ea07_4_k_cu_2f8026c5_264704cuda3std3__45__cpo4cendE,(_ZN40_INTERNAL_cf67ea07_4_k_cu_2f8026c5_264704cuda3std6ranges3__45__cpo4swapE - _ZN40_INTERNAL_cf67ea07_4_k_cu_2f8026c5_264704cuda3std3__45__cpo4cendE)
_ZN40_INTERNAL_cf67ea07_4_k_cu_2f8026c5_264704cuda3std3__45__cpo4cendE:
	.zero		1
	.type		_ZN40_INTERNAL_cf67ea07_4_k_cu_2f8026c5_264704cuda3std6ranges3__45__cpo4swapE,@object
	.size		_ZN40_INTERNAL_cf67ea07_4_k_cu_2f8026c5_264704cuda3std6ranges3__45__cpo4swapE,(.L_8 - _ZN40_INTERNAL_cf67ea07_4_k_cu_2f8026c5_264704cuda3std6ranges3__45__cpo4swapE)
_ZN40_INTERNAL_cf67ea07_4_k_cu_2f8026c5_264704cuda3std6ranges3__45__cpo4swapE:
	.zero		1
.L_8:


//--------------------- .nv.constant0._ZN7cutlass13device_kernelINS_4gemm6kernel13GemmUniversalIN4cute5tupleIJiiiiEEENS1_10collective13CollectiveMmaINS1_34MainloopSm90TmaGmmaWarpSpecializedILi3ENS5_IJNS4_1CILi1EEESB_SB_EEENS1_35KernelTmaWarpSpecializedCooperativeEEENS5_IJNSA_ILi128EEENSA_ILi256EEENSA_ILi64EEEEEEfNS5_IJlSB_lEEEfSJ_NS4_8TiledMMAINS4_8MMA_AtomIJNS4_4SM904GMMA30MMA_64x256x8_F32TF32TF32_SS_TNILNSN_7ScaleInE1ELSP_1EEEEEENS4_6LayoutINS5_IJNSA_ILi2EEESB_SB_EEENS5_IJSB_NSA_ILi0EEESV_EEEEENS5_IJNS4_10UnderscoreESY_SY_EEEEENS4_13SM90_TMA_LOADENS4_14ComposedLayoutINS4_7SwizzleILi3ELi4ELi3EEENS4_18smem_ptr_flag_bitsILi32EEENSS_INS5_IJNSA_ILi8EEENSA_ILi32EEEEEENS5_IJS18_SB_EEEEEEEvNS4_8identityES11_S1C_vS1D_EENS_8epilogue10collective6detail29Sm90TmaWarpSpecializedAdapterINS1G_15DefaultEpilogueIfSJ_SJ_NS1F_6thread17LinearCombinationIfLi1EffLNS1K_9ScaleType4KindE0ELNS_15FloatRoundStyleE2EfEENS1_15EpilogueDefaultEEEEEvvEEEEvNT_6ParamsE --------------------------
	.section	.nv.constant0._ZN7cutlass13device_kernelINS_4gemm6kernel13GemmUniversalIN4cute5tupleIJiiiiEEENS1_10collective13CollectiveMmaINS1_34MainloopSm90TmaGmmaWarpSpecializedILi3ENS5_IJNS4_1CILi1EEESB_SB_EEENS1_35KernelTmaWarpSpecializedCooperativeEEENS5_IJNSA_ILi128EEENSA_ILi256EEENSA_ILi64EEEEEEfNS5_IJlSB_lEEEfSJ_NS4_8TiledMMAINS4_8MMA_AtomIJNS4_4SM904GMMA30MMA_64x256x8_F32TF32TF32_SS_TNILNSN_7ScaleInE1ELSP_1EEEEEENS4_6LayoutINS5_IJNSA_ILi2EEESB_SB_EEENS5_IJSB_NSA_ILi0EEESV_EEEEENS5_IJNS4_10UnderscoreESY_SY_EEEEENS4_13SM90_TMA_LOADENS4_14ComposedLayoutINS4_7SwizzleILi3ELi4ELi3EEENS4_18smem_ptr_flag_bitsILi32EEENSS_INS5_IJNSA_ILi8EEENSA_ILi32EEEEEENS5_IJS18_SB_EEEEEEEvNS4_8identityES11_S1C_vS1D_EENS_8epilogue10collective6detail29Sm90TmaWarpSpecializedAdapterINS1G_15DefaultEpilogueIfSJ_SJ_NS1F_6thread17LinearCombinationIfLi1EffLNS1K_9ScaleType4KindE0ELNS_15FloatRoundStyleE2EfEENS1_15EpilogueDefaultEEEEEvvEEEEvNT_6ParamsE,"a",@progbits
	.sectionflags	@""
	.align	4
.nv.constant0._ZN7cutlass13device_kernelINS_4gemm6kernel13GemmUniversalIN4cute5tupleIJiiiiEEENS1_10collective13CollectiveMmaINS1_34MainloopSm90TmaGmmaWarpSpecializedILi3ENS5_IJNS4_1CILi1EEESB_SB_EEENS1_35KernelTmaWarpSpecializedCooperativeEEENS5_IJNSA_ILi128EEENSA_ILi256EEENSA_ILi64EEEEEEfNS5_IJlSB_lEEEfSJ_NS4_8TiledMMAINS4_8MMA_AtomIJNS4_4SM904GMMA30MMA_64x256x8_F32TF32TF32_SS_TNILNSN_7ScaleInE1ELSP_1EEEEEENS4_6LayoutINS5_IJNSA_ILi2EEESB_SB_EEENS5_IJSB_NSA_ILi0EEESV_EEEEENS5_IJNS4_10UnderscoreESY_SY_EEEEENS4_13SM90_TMA_LOADENS4_14ComposedLayoutINS4_7SwizzleILi3ELi4ELi3EEENS4_18smem_ptr_flag_bitsILi32EEENSS_INS5_IJNSA_ILi8EEENSA_ILi32EEEEEENS5_IJS18_SB_EEEEEEEvNS4_8identityES11_S1C_vS1D_EENS_8epilogue10collective6detail29Sm90TmaWarpSpecializedAdapterINS1G_15DefaultEpilogueIfSJ_SJ_NS1F_6thread17LinearCombinationIfLi1EffLNS1K_9ScaleType4KindE0ELNS_15FloatRoundStyleE2EfEENS1_15EpilogueDefaultEEEEEvvEEEEvNT_6ParamsE:
	.zero		1664


//--------------------- SYMBOLS --------------------------

	.type		.nv.reservedSmem.offset0,@object
	.size		.nv.reservedSmem.offset0,0x4
	.type		__assertfail,@function
